	.target	sm_100a

	.elftype	@"ET_EXEC"


//--------------------- .note.nv.tkinfo           --------------------------
	.section	.note.nv.tkinfo,"",@"SHT_NOTE"
	.sectionflags	@"SHF_NOTE_NV_TKINFO"
	.tkinfo
        /*0018*/ 	.word	0x00000002
        /*0030*/ 	.string	""
        /*0030*/ 	.string	"ptxas"
        /*0030*/ 	.string	"Cuda compilation tools, release 13.0, V13.0.88"
        /*0030*/ 	.string	"Build cuda_13.0.r13.0/compiler.36424714_0"
        /*0030*/ 	.string	"-arch sm_100a -m 64 "



//--------------------- .note.nv.cuinfo           --------------------------
	.section	.note.nv.cuinfo,"",@"SHT_NOTE"
	.sectionflags	@"SHF_NOTE_NV_CUINFO"
        /*0018*/ 	.short	0x0002
        /*001a*/ 	.short	0x0064
        /*001c*/ 	.short	0x0082
	.zero		2


//--------------------- .nv.info                  --------------------------
	.section	.nv.info,"",@"SHT_CUDA_INFO"
	.align	4


	//----- nvinfo : EIATTR_REGCOUNT
	.align		4
        /*0000*/ 	.byte	0x04, 0x2f
        /*0002*/ 	.short	(.L_12 - .L_11)
	.align		4
.L_11:
        /*0004*/ 	.word	index@(_ZN7cutlass13device_kernelIN5flash11enable_sm90INS1_16FlashAttnFwdSm90INS1_25CollectiveMainloopFwdSm90ILi2EN4cute5tupleIJNS5_1CILi1EEES8_S8_EEENS6_IJNS7_ILi128EEENS7_ILi224EEESA_EEELi128ENS_12float_e4m3_tEfNS_4arch4Sm90ELb1ELb0ELb0ELb1ELb0ELb1ELb0ELb1ELb1ELb1ELb0ELb0EEENS1_21CollectiveEpilogueFwdINS6_IJSA_SA_SB_EEES9_NS_10bfloat16_tESF_Li256ELb1ELb1ELb0ELb1EEENS1_36VarlenDynamicPersistentTileSchedulerILi128ELi224ELi256ELi128ELb0ELb1ELb1ELb1ELb1ELb1EEEEEEEEEvNT_6ParamsE)
        /*0008*/ 	.word	0x00000004


	//----- nvinfo : EIATTR_FRAME_SIZE
	.align		4
.L_12:
        /*000c*/ 	.byte	0x04, 0x11
        /*000e*/ 	.short	(.L_14 - .L_13)
	.align		4
.L_13:
        /*0010*/ 	.word	index@(_ZN7cutlass13device_kernelIN5flash11enable_sm90INS1_16FlashAttnFwdSm90INS1_25CollectiveMainloopFwdSm90ILi2EN4cute5tupleIJNS5_1CILi1EEES8_S8_EEENS6_IJNS7_ILi128EEENS7_ILi224EEESA_EEELi128ENS_12float_e4m3_tEfNS_4arch4Sm90ELb1ELb0ELb0ELb1ELb0ELb1ELb0ELb1ELb1ELb1ELb0ELb0EEENS1_21CollectiveEpilogueFwdINS6_IJSA_SA_SB_EEES9_NS_10bfloat16_tESF_Li256ELb1ELb1ELb0ELb1EEENS1_36VarlenDynamicPersistentTileSchedulerILi128ELi224ELi256ELi128ELb0ELb1ELb1ELb1ELb1ELb1EEEEEEEEEvNT_6ParamsE)
        /*0014*/ 	.word	0x00000000


	//----- nvinfo : EIATTR_REGCOUNT
	.align		4
.L_14:
        /*0018*/ 	.byte	0x04, 0x2f
        /*001a*/ 	.short	(.L_16 - .L_15)
	.align		4
.L_15:
        /*001c*/ 	.word	index@(_ZN7cutlass13device_kernelIN5flash11enable_sm90INS1_16FlashAttnFwdSm90INS1_25CollectiveMainloopFwdSm90ILi2EN4cute5tupleIJNS5_1CILi1EEES8_S8_EEENS6_IJNS7_ILi128EEENS7_ILi224EEESA_EEELi128ENS_12float_e4m3_tEfNS_4arch4Sm90ELb1ELb0ELb0ELb1ELb0ELb0ELb0ELb1ELb1ELb1ELb0ELb0EEENS1_21CollectiveEpilogueFwdINS6_IJSA_SA_SB_EEES9_NS_10bfloat16_tESF_Li256ELb1ELb1ELb0ELb1EEENS1_36VarlenDynamicPersistentTileSchedulerILi128ELi224ELi256ELi128ELb0ELb1ELb1ELb1ELb1ELb1EEEEEEEEEvNT_6ParamsE)
        /*0020*/ 	.word	0x00000004


	//----- nvinfo : EIATTR_FRAME_SIZE
	.align		4
.L_16:
        /*0024*/ 	.byte	0x04, 0x11
        /*0026*/ 	.short	(.L_18 - .L_17)
	.align		4
.L_17:
        /*0028*/ 	.word	index@(_ZN7cutlass13device_kernelIN5flash11enable_sm90INS1_16FlashAttnFwdSm90INS1_25CollectiveMainloopFwdSm90ILi2EN4cute5tupleIJNS5_1CILi1EEES8_S8_EEENS6_IJNS7_ILi128EEENS7_ILi224EEESA_EEELi128ENS_12float_e4m3_tEfNS_4arch4Sm90ELb1ELb0ELb0ELb1ELb0ELb0ELb0ELb1ELb1ELb1ELb0ELb0EEENS1_21CollectiveEpilogueFwdINS6_IJSA_SA_SB_EEES9_NS_10bfloat16_tESF_Li256ELb1ELb1ELb0ELb1EEENS1_36VarlenDynamicPersistentTileSchedulerILi128ELi224ELi256ELi128ELb0ELb1ELb1ELb1ELb1ELb1EEEEEEEEEvNT_6ParamsE)
        /*002c*/ 	.word	0x00000000


	//----- nvinfo : EIATTR_REGCOUNT
	.align		4
.L_18:
        /*0030*/ 	.byte	0x04, 0x2f
        /*0032*/ 	.short	(.L_20 - .L_19)
	.align		4
.L_19:
        /*0034*/ 	.word	index@(_ZN7cutlass13device_kernelIN5flash11enable_sm90INS1_16FlashAttnFwdSm90INS1_25CollectiveMainloopFwdSm90ILi2EN4cute5tupleIJNS5_1CILi1EEES8_S8_EEENS6_IJNS7_ILi128EEENS7_ILi224EEESA_EEELi128ENS_12float_e4m3_tEfNS_4arch4Sm90ELb1ELb0ELb0ELb0ELb0ELb0ELb0ELb1ELb1ELb1ELb0ELb0EEENS1_21CollectiveEpilogueFwdINS6_IJSA_SA_SB_EEES9_NS_10bfloat16_tESF_Li256ELb0ELb1ELb0ELb1EEENS1_30DynamicPersistentTileSchedulerILi256ELi128ELb0ELb1ELb1EEEEEEEEEvNT_6ParamsE)
        /*0038*/ 	.word	0x00000004


	//----- nvinfo : EIATTR_FRAME_SIZE
	.align		4
.L_20:
        /*003c*/ 	.byte	0x04, 0x11
        /*003e*/ 	.short	(.L_22 - .L_21)
	.align		4
.L_21:
        /*0040*/ 	.word	index@(_ZN7cutlass13device_kernelIN5flash11enable_sm90INS1_16FlashAttnFwdSm90INS1_25CollectiveMainloopFwdSm90ILi2EN4cute5tupleIJNS5_1CILi1EEES8_S8_EEENS6_IJNS7_ILi128EEENS7_ILi224EEESA_EEELi128ENS_12float_e4m3_tEfNS_4arch4Sm90ELb1ELb0ELb0ELb0ELb0ELb0ELb0ELb1ELb1ELb1ELb0ELb0EEENS1_21CollectiveEpilogueFwdINS6_IJSA_SA_SB_EEES9_NS_10bfloat16_tESF_Li256ELb0ELb1ELb0ELb1EEENS1_30DynamicPersistentTileSchedulerILi256ELi128ELb0ELb1ELb1EEEEEEEEEvNT_6ParamsE)
        /*0044*/ 	.word	0x00000000


	//----- nvinfo : EIATTR_REGCOUNT
	.align		4
.L_22:
        /*0048*/ 	.byte	0x04, 0x2f
        /*004a*/ 	.short	(.L_24 - .L_23)
	.align		4
.L_23:
        /*004c*/ 	.word	index@(_ZN7cutlass13device_kernelIN5flash11enable_sm90INS1_16FlashAttnFwdSm90INS1_25CollectiveMainloopFwdSm90ILi2EN4cute5tupleIJNS5_1CILi1EEES8_S8_EEENS6_IJNS7_ILi128EEENS7_ILi224EEESA_EEELi128ENS_12float_e4m3_tEfNS_4arch4Sm90ELb0ELb1ELb0ELb1ELb0ELb1ELb0ELb1ELb1ELb1ELb0ELb0EEENS1_21CollectiveEpilogueFwdINS6_IJSA_SA_SB_EEES9_NS_10bfloat16_tESF_Li256ELb1ELb1ELb0ELb1EEENS1_36VarlenDynamicPersistentTileSchedulerILi128ELi224ELi256ELi128ELb0ELb1ELb1ELb1ELb0ELb1EEEEEEEEEvNT_6ParamsE)
        /*0050*/ 	.word	0x00000004


	//----- nvinfo : EIATTR_FRAME_SIZE
	.align		4
.L_24:
        /*0054*/ 	.byte	0x04, 0x11
        /*0056*/ 	.short	(.L_26 - .L_25)
	.align		4
.L_25:
        /*0058*/ 	.word	index@(_ZN7cutlass13device_kernelIN5flash11enable_sm90INS1_16FlashAttnFwdSm90INS1_25CollectiveMainloopFwdSm90ILi2EN4cute5tupleIJNS5_1CILi1EEES8_S8_EEENS6_IJNS7_ILi128EEENS7_ILi224EEESA_EEELi128ENS_12float_e4m3_tEfNS_4arch4Sm90ELb0ELb1ELb0ELb1ELb0ELb1ELb0ELb1ELb1ELb1ELb0ELb0EEENS1_21CollectiveEpilogueFwdINS6_IJSA_SA_SB_EEES9_NS_10bfloat16_tESF_Li256ELb1ELb1ELb0ELb1EEENS1_36VarlenDynamicPersistentTileSchedulerILi128ELi224ELi256ELi128ELb0ELb1ELb1ELb1ELb0ELb1EEEEEEEEEvNT_6ParamsE)
        /*005c*/ 	.word	0x00000000


	//----- nvinfo : EIATTR_REGCOUNT
	.align		4
.L_26:
        /*0060*/ 	.byte	0x04, 0x2f
        /*0062*/ 	.short	(.L_28 - .L_27)
	.align		4
.L_27:
        /*0064*/ 	.word	index@(_ZN7cutlass13device_kernelIN5flash11enable_sm90INS1_16FlashAttnFwdSm90INS1_25CollectiveMainloopFwdSm90ILi2EN4cute5tupleIJNS5_1CILi1EEES8_S8_EEENS6_IJNS7_ILi128EEENS7_ILi224EEESA_EEELi128ENS_12float_e4m3_tEfNS_4arch4Sm90ELb0ELb1ELb0ELb1ELb0ELb0ELb0ELb1ELb1ELb1ELb0ELb0EEENS1_21CollectiveEpilogueFwdINS6_IJSA_SA_SB_EEES9_NS_10bfloat16_tESF_Li256ELb1ELb1ELb0ELb1EEENS1_36VarlenDynamicPersistentTileSchedulerILi128ELi224ELi256ELi128ELb0ELb1ELb1ELb1ELb0ELb1EEEEEEEEEvNT_6ParamsE)
        /*0068*/ 	.word	0x00000004


	//----- nvinfo : EIATTR_FRAME_SIZE
	.align		4
.L_28:
        /*006c*/ 	.byte	0x04, 0x11
        /*006e*/ 	.short	(.L_30 - .L_29)
	.align		4
.L_29:
        /*0070*/ 	.word	index@(_ZN7cutlass13device_kernelIN5flash11enable_sm90INS1_16FlashAttnFwdSm90INS1_25CollectiveMainloopFwdSm90ILi2EN4cute5tupleIJNS5_1CILi1EEES8_S8_EEENS6_IJNS7_ILi128EEENS7_ILi224EEESA_EEELi128ENS_12float_e4m3_tEfNS_4arch4Sm90ELb0ELb1ELb0ELb1ELb0ELb0ELb0ELb1ELb1ELb1ELb0ELb0EEENS1_21CollectiveEpilogueFwdINS6_IJSA_SA_SB_EEES9_NS_10bfloat16_tESF_Li256ELb1ELb1ELb0ELb1EEENS1_36VarlenDynamicPersistentTileSchedulerILi128ELi224ELi256ELi128ELb0ELb1ELb1ELb1ELb0ELb1EEEEEEEEEvNT_6ParamsE)
        /*0074*/ 	.word	0x00000000


	//----- nvinfo : EIATTR_REGCOUNT
	.align		4
.L_30:
        /*0078*/ 	.byte	0x04, 0x2f
        /*007a*/ 	.short	(.L_32 - .L_31)
	.align		4
.L_31:
        /*007c*/ 	.word	index@(_ZN7cutlass13device_kernelIN5flash11enable_sm90INS1_16FlashAttnFwdSm90INS1_25CollectiveMainloopFwdSm90ILi2EN4cute5tupleIJNS5_1CILi1EEES8_S8_EEENS6_IJNS7_ILi128EEENS7_ILi224EEESA_EEELi128ENS_12float_e4m3_tEfNS_4arch4Sm90ELb0ELb1ELb0ELb0ELb0ELb0ELb0ELb1ELb1ELb1ELb0ELb0EEENS1_21CollectiveEpilogueFwdINS6_IJSA_SA_SB_EEES9_NS_10bfloat16_tESF_Li256ELb0ELb1ELb0ELb1EEENS1_30DynamicPersistentTileSchedulerILi256ELi128ELb0ELb1ELb1EEEEEEEEEvNT_6ParamsE)
        /*0080*/ 	.word	0x00000004


	//----- nvinfo : EIATTR_FRAME_SIZE
	.align		4
.L_32:
        /*0084*/ 	.byte	0x04, 0x11
        /*0086*/ 	.short	(.L_34 - .L_33)
	.align		4
.L_33:
        /*0088*/ 	.word	index@(_ZN7cutlass13device_kernelIN5flash11enable_sm90INS1_16FlashAttnFwdSm90INS1_25CollectiveMainloopFwdSm90ILi2EN4cute5tupleIJNS5_1CILi1EEES8_S8_EEENS6_IJNS7_ILi128EEENS7_ILi224EEESA_EEELi128ENS_12float_e4m3_tEfNS_4arch4Sm90ELb0ELb1ELb0ELb0ELb0ELb0ELb0ELb1ELb1ELb1ELb0ELb0EEENS1_21CollectiveEpilogueFwdINS6_IJSA_SA_SB_EEES9_NS_10bfloat16_tESF_Li256ELb0ELb1ELb0ELb1EEENS1_30DynamicPersistentTileSchedulerILi256ELi128ELb0ELb1ELb1EEEEEEEEEvNT_6ParamsE)
        /*008c*/ 	.word	0x00000000


	//----- nvinfo : EIATTR_REGCOUNT
	.align		4
.L_34:
        /*0090*/ 	.byte	0x04, 0x2f
        /*0092*/ 	.short	(.L_36 - .L_35)
	.align		4
.L_35:
        /*0094*/ 	.word	index@(_ZN7cutlass13device_kernelIN5flash11enable_sm90INS1_16FlashAttnFwdSm90INS1_25CollectiveMainloopFwdSm90ILi2EN4cute5tupleIJNS5_1CILi1EEES8_S8_EEENS6_IJNS7_ILi128EEENS7_ILi224EEESA_EEELi128ENS_12float_e4m3_tEfNS_4arch4Sm90ELb0ELb0ELb0ELb1ELb0ELb1ELb0ELb1ELb1ELb1ELb0ELb0EEENS1_21CollectiveEpilogueFwdINS6_IJSA_SA_SB_EEES9_NS_10bfloat16_tESF_Li256ELb1ELb1ELb0ELb1EEENS1_36VarlenDynamicPersistentTileSchedulerILi128ELi224ELi256ELi128ELb0ELb1ELb1ELb0ELb1ELb1EEEEEEEEEvNT_6ParamsE)
        /*0098*/ 	.word	0x00000004


	//----- nvinfo : EIATTR_FRAME_SIZE
	.align		4
.L_36:
        /*009c*/ 	.byte	0x04, 0x11
        /*009e*/ 	.short	(.L_38 - .L_37)
	.align		4
.L_37:
        /*00a0*/ 	.word	index@(_ZN7cutlass13device_kernelIN5flash11enable_sm90INS1_16FlashAttnFwdSm90INS1_25CollectiveMainloopFwdSm90ILi2EN4cute5tupleIJNS5_1CILi1EEES8_S8_EEENS6_IJNS7_ILi128EEENS7_ILi224EEESA_EEELi128ENS_12float_e4m3_tEfNS_4arch4Sm90ELb0ELb0ELb0ELb1ELb0ELb1ELb0ELb1ELb1ELb1ELb0ELb0EEENS1_21CollectiveEpilogueFwdINS6_IJSA_SA_SB_EEES9_NS_10bfloat16_tESF_Li256ELb1ELb1ELb0ELb1EEENS1_36VarlenDynamicPersistentTileSchedulerILi128ELi224ELi256ELi128ELb0ELb1ELb1ELb0ELb1ELb1EEEEEEEEEvNT_6ParamsE)
        /*00a4*/ 	.word	0x00000000


	//----- nvinfo : EIATTR_REGCOUNT
	.align		4
.L_38:
        /*00a8*/ 	.byte	0x04, 0x2f
        /*00aa*/ 	.short	(.L_40 - .L_39)
	.align		4
.L_39:
        /*00ac*/ 	.word	index@(_ZN7cutlass13device_kernelIN5flash11enable_sm90INS1_16FlashAttnFwdSm90INS1_25CollectiveMainloopFwdSm90ILi2EN4cute5tupleIJNS5_1CILi1EEES8_S8_EEENS6_IJNS7_ILi128EEENS7_ILi224EEESA_EEELi128ENS_12float_e4m3_tEfNS_4arch4Sm90ELb0ELb0ELb0ELb1ELb0ELb0ELb0ELb1ELb1ELb1ELb0ELb0EEENS1_21CollectiveEpilogueFwdINS6_IJSA_SA_SB_EEES9_NS_10bfloat16_tESF_Li256ELb1ELb1ELb0ELb1EEENS1_36VarlenDynamicPersistentTileSchedulerILi128ELi224ELi256ELi128ELb0ELb1ELb1ELb0ELb1ELb1EEEEEEEEEvNT_6ParamsE)
        /*00b0*/ 	.word	0x00000004


	//----- nvinfo : EIATTR_FRAME_SIZE
	.align		4
.L_40:
        /*00b4*/ 	.byte	0x04, 0x11
        /*00b6*/ 	.short	(.L_42 - .L_41)
	.align		4
.L_41:
        /*00b8*/ 	.word	index@(_ZN7cutlass13device_kernelIN5flash11enable_sm90INS1_16FlashAttnFwdSm90INS1_25CollectiveMainloopFwdSm90ILi2EN4cute5tupleIJNS5_1CILi1EEES8_S8_EEENS6_IJNS7_ILi128EEENS7_ILi224EEESA_EEELi128ENS_12float_e4m3_tEfNS_4arch4Sm90ELb0ELb0ELb0ELb1ELb0ELb0ELb0ELb1ELb1ELb1ELb0ELb0EEENS1_21CollectiveEpilogueFwdINS6_IJSA_SA_SB_EEES9_NS_10bfloat16_tESF_Li256ELb1ELb1ELb0ELb1EEENS1_36VarlenDynamicPersistentTileSchedulerILi128ELi224ELi256ELi128ELb0ELb1ELb1ELb0ELb1ELb1EEEEEEEEEvNT_6ParamsE)
        /*00bc*/ 	.word	0x00000000


	//----- nvinfo : EIATTR_REGCOUNT
	.align		4
.L_42:
        /*00c0*/ 	.byte	0x04, 0x2f
        /*00c2*/ 	.short	(.L_44 - .L_43)
	.align		4
.L_43:
        /*00c4*/ 	.word	index@(_ZN7cutlass13device_kernelIN5flash11enable_sm90INS1_16FlashAttnFwdSm90INS1_25CollectiveMainloopFwdSm90ILi2EN4cute5tupleIJNS5_1CILi1EEES8_S8_EEENS6_IJNS7_ILi128EEENS7_ILi224EEESA_EEELi128ENS_12float_e4m3_tEfNS_4arch4Sm90ELb0ELb0ELb0ELb0ELb0ELb0ELb0ELb1ELb1ELb1ELb0ELb0EEENS1_21CollectiveEpilogueFwdINS6_IJSA_SA_SB_EEES9_NS_10bfloat16_tESF_Li256ELb0ELb1ELb0ELb1EEENS1_29StaticPersistentTileSchedulerILb0EEEEEEEEEvNT_6ParamsE)
        /*00c8*/ 	.word	0x00000004


	//----- nvinfo : EIATTR_FRAME_SIZE
	.align		4
.L_44:
        /*00cc*/ 	.byte	0x04, 0x11
        /*00ce*/ 	.short	(.L_46 - .L_45)
	.align		4
.L_45:
        /*00d0*/ 	.word	index@(_ZN7cutlass13device_kernelIN5flash11enable_sm90INS1_16FlashAttnFwdSm90INS1_25CollectiveMainloopFwdSm90ILi2EN4cute5tupleIJNS5_1CILi1EEES8_S8_EEENS6_IJNS7_ILi128EEENS7_ILi224EEESA_EEELi128ENS_12float_e4m3_tEfNS_4arch4Sm90ELb0ELb0ELb0ELb0ELb0ELb0ELb0ELb1ELb1ELb1ELb0ELb0EEENS1_21CollectiveEpilogueFwdINS6_IJSA_SA_SB_EEES9_NS_10bfloat16_tESF_Li256ELb0ELb1ELb0ELb1EEENS1_29StaticPersistentTileSchedulerILb0EEEEEEEEEvNT_6ParamsE)
        /*00d4*/ 	.word	0x00000000


	//----- nvinfo : EIATTR_MIN_STACK_SIZE
	.align		4
.L_46:
        /*00d8*/ 	.byte	0x04, 0x12
        /*00da*/ 	.short	(.L_48 - .L_47)
	.align		4
.L_47:
        /*00dc*/ 	.word	index@(_ZN7cutlass13device_kernelIN5flash11enable_sm90INS1_16FlashAttnFwdSm90INS1_25CollectiveMainloopFwdSm90ILi2EN4cute5tupleIJNS5_1CILi1EEES8_S8_EEENS6_IJNS7_ILi128EEENS7_ILi224EEESA_EEELi128ENS_12float_e4m3_tEfNS_4arch4Sm90ELb0ELb0ELb0ELb0ELb0ELb0ELb0ELb1ELb1ELb1ELb0ELb0EEENS1_21CollectiveEpilogueFwdINS6_IJSA_SA_SB_EEES9_NS_10bfloat16_tESF_Li256ELb0ELb1ELb0ELb1EEENS1_29StaticPersistentTileSchedulerILb0EEEEEEEEEvNT_6ParamsE)
        /*00e0*/ 	.word	0x00000000


	//----- nvinfo : EIATTR_MIN_STACK_SIZE
	.align		4
.L_48:
        /*00e4*/ 	.byte	0x04, 0x12
        /*00e6*/ 	.short	(.L_50 - .L_49)
	.align		4
.L_49:
        /*00e8*/ 	.word	index@(_ZN7cutlass13device_kernelIN5flash11enable_sm90INS1_16FlashAttnFwdSm90INS1_25CollectiveMainloopFwdSm90ILi2EN4cute5tupleIJNS5_1CILi1EEES8_S8_EEENS6_IJNS7_ILi128EEENS7_ILi224EEESA_EEELi128ENS_12float_e4m3_tEfNS_4arch4Sm90ELb0ELb0ELb0ELb1ELb0ELb0ELb0ELb1ELb1ELb1ELb0ELb0EEENS1_21CollectiveEpilogueFwdINS6_IJSA_SA_SB_EEES9_NS_10bfloat16_tESF_Li256ELb1ELb1ELb0ELb1EEENS1_36VarlenDynamicPersistentTileSchedulerILi128ELi224ELi256ELi128ELb0ELb1ELb1ELb0ELb1ELb1EEEEEEEEEvNT_6ParamsE)
        /*00ec*/ 	.word	0x00000000


	//----- nvinfo : EIATTR_MIN_STACK_SIZE
	.align		4
.L_50:
        /*00f0*/ 	.byte	0x04, 0x12
        /*00f2*/ 	.short	(.L_52 - .L_51)
	.align		4
.L_51:
        /*00f4*/ 	.word	index@(_ZN7cutlass13device_kernelIN5flash11enable_sm90INS1_16FlashAttnFwdSm90INS1_25CollectiveMainloopFwdSm90ILi2EN4cute5tupleIJNS5_1CILi1EEES8_S8_EEENS6_IJNS7_ILi128EEENS7_ILi224EEESA_EEELi128ENS_12float_e4m3_tEfNS_4arch4Sm90ELb0ELb0ELb0ELb1ELb0ELb1ELb0ELb1ELb1ELb1ELb0ELb0EEENS1_21CollectiveEpilogueFwdINS6_IJSA_SA_SB_EEES9_NS_10bfloat16_tESF_Li256ELb1ELb1ELb0ELb1EEENS1_36VarlenDynamicPersistentTileSchedulerILi128ELi224ELi256ELi128ELb0ELb1ELb1ELb0ELb1ELb1EEEEEEEEEvNT_6ParamsE)
        /*00f8*/ 	.word	0x00000000


	//----- nvinfo : EIATTR_MIN_STACK_SIZE
	.align		4
.L_52:
        /*00fc*/ 	.byte	0x04, 0x12
        /*00fe*/ 	.short	(.L_54 - .L_53)
	.align		4
.L_53:
        /*0100*/ 	.word	index@(_ZN7cutlass13device_kernelIN5flash11enable_sm90INS1_16FlashAttnFwdSm90INS1_25CollectiveMainloopFwdSm90ILi2EN4cute5tupleIJNS5_1CILi1EEES8_S8_EEENS6_IJNS7_ILi128EEENS7_ILi224EEESA_EEELi128ENS_12float_e4m3_tEfNS_4arch4Sm90ELb0ELb1ELb0ELb0ELb0ELb0ELb0ELb1ELb1ELb1ELb0ELb0EEENS1_21CollectiveEpilogueFwdINS6_IJSA_SA_SB_EEES9_NS_10bfloat16_tESF_Li256ELb0ELb1ELb0ELb1EEENS1_30DynamicPersistentTileSchedulerILi256ELi128ELb0ELb1ELb1EEEEEEEEEvNT_6ParamsE)
        /*0104*/ 	.word	0x00000000


	//----- nvinfo : EIATTR_MIN_STACK_SIZE
	.align		4
.L_54:
        /*0108*/ 	.byte	0x04, 0x12
        /*010a*/ 	.short	(.L_56 - .L_55)
	.align		4
.L_55:
        /*010c*/ 	.word	index@(_ZN7cutlass13device_kernelIN5flash11enable_sm90INS1_16FlashAttnFwdSm90INS1_25CollectiveMainloopFwdSm90ILi2EN4cute5tupleIJNS5_1CILi1EEES8_S8_EEENS6_IJNS7_ILi128EEENS7_ILi224EEESA_EEELi128ENS_12float_e4m3_tEfNS_4arch4Sm90ELb0ELb1ELb0ELb1ELb0ELb0ELb0ELb1ELb1ELb1ELb0ELb0EEENS1_21CollectiveEpilogueFwdINS6_IJSA_SA_SB_EEES9_NS_10bfloat16_tESF_Li256ELb1ELb1ELb0ELb1EEENS1_36VarlenDynamicPersistentTileSchedulerILi128ELi224ELi256ELi128ELb0ELb1ELb1ELb1ELb0ELb1EEEEEEEEEvNT_6ParamsE)
        /*0110*/ 	.word	0x00000000


	//----- nvinfo : EIATTR_MIN_STACK_SIZE
	.align		4
.L_56:
        /*0114*/ 	.byte	0x04, 0x12
        /*0116*/ 	.short	(.L_58 - .L_57)
	.align		4
.L_57:
        /*0118*/ 	.word	index@(_ZN7cutlass13device_kernelIN5flash11enable_sm90INS1_16FlashAttnFwdSm90INS1_25CollectiveMainloopFwdSm90ILi2EN4cute5tupleIJNS5_1CILi1EEES8_S8_EEENS6_IJNS7_ILi128EEENS7_ILi224EEESA_EEELi128ENS_12float_e4m3_tEfNS_4arch4Sm90ELb0ELb1ELb0ELb1ELb0ELb1ELb0ELb1ELb1ELb1ELb0ELb0EEENS1_21CollectiveEpilogueFwdINS6_IJSA_SA_SB_EEES9_NS_10bfloat16_tESF_Li256ELb1ELb1ELb0ELb1EEENS1_36VarlenDynamicPersistentTileSchedulerILi128ELi224ELi256ELi128ELb0ELb1ELb1ELb1ELb0ELb1EEEEEEEEEvNT_6ParamsE)
        /*011c*/ 	.word	0x00000000


	//----- nvinfo : EIATTR_MIN_STACK_SIZE
	.align		4
.L_58:
        /*0120*/ 	.byte	0x04, 0x12
        /*0122*/ 	.short	(.L_60 - .L_59)
	.align		4
.L_59:
        /*0124*/ 	.word	index@(_ZN7cutlass13device_kernelIN5flash11enable_sm90INS1_16FlashAttnFwdSm90INS1_25CollectiveMainloopFwdSm90ILi2EN4cute5tupleIJNS5_1CILi1EEES8_S8_EEENS6_IJNS7_ILi128EEENS7_ILi224EEESA_EEELi128ENS_12float_e4m3_tEfNS_4arch4Sm90ELb1ELb0ELb0ELb0ELb0ELb0ELb0ELb1ELb1ELb1ELb0ELb0EEENS1_21CollectiveEpilogueFwdINS6_IJSA_SA_SB_EEES9_NS_10bfloat16_tESF_Li256ELb0ELb1ELb0ELb1EEENS1_30DynamicPersistentTileSchedulerILi256ELi128ELb0ELb1ELb1EEEEEEEEEvNT_6ParamsE)
        /*0128*/ 	.word	0x00000000


	//----- nvinfo : EIATTR_MIN_STACK_SIZE
	.align		4
.L_60:
        /*012c*/ 	.byte	0x04, 0x12
        /*012e*/ 	.short	(.L_62 - .L_61)
	.align		4
.L_61:
        /*0130*/ 	.word	index@(_ZN7cutlass13device_kernelIN5flash11enable_sm90INS1_16FlashAttnFwdSm90INS1_25CollectiveMainloopFwdSm90ILi2EN4cute5tupleIJNS5_1CILi1EEES8_S8_EEENS6_IJNS7_ILi128EEENS7_ILi224EEESA_EEELi128ENS_12float_e4m3_tEfNS_4arch4Sm90ELb1ELb0ELb0ELb1ELb0ELb0ELb0ELb1ELb1ELb1ELb0ELb0EEENS1_21CollectiveEpilogueFwdINS6_IJSA_SA_SB_EEES9_NS_10bfloat16_tESF_Li256ELb1ELb1ELb0ELb1EEENS1_36VarlenDynamicPersistentTileSchedulerILi128ELi224ELi256ELi128ELb0ELb1ELb1ELb1ELb1ELb1EEEEEEEEEvNT_6ParamsE)
        /*0134*/ 	.word	0x00000000


	//----- nvinfo : EIATTR_MIN_STACK_SIZE
	.align		4
.L_62:
        /*0138*/ 	.byte	0x04, 0x12
        /*013a*/ 	.short	(.L_64 - .L_63)
	.align		4
.L_63:
        /*013c*/ 	.word	index@(_ZN7cutlass13device_kernelIN5flash11enable_sm90INS1_16FlashAttnFwdSm90INS1_25CollectiveMainloopFwdSm90ILi2EN4cute5tupleIJNS5_1CILi1EEES8_S8_EEENS6_IJNS7_ILi128EEENS7_ILi224EEESA_EEELi128ENS_12float_e4m3_tEfNS_4arch4Sm90ELb1ELb0ELb0ELb1ELb0ELb1ELb0ELb1ELb1ELb1ELb0ELb0EEENS1_21CollectiveEpilogueFwdINS6_IJSA_SA_SB_EEES9_NS_10bfloat16_tESF_Li256ELb1ELb1ELb0ELb1EEENS1_36VarlenDynamicPersistentTileSchedulerILi128ELi224ELi256ELi128ELb0ELb1ELb1ELb1ELb1ELb1EEEEEEEEEvNT_6ParamsE)
        /*0140*/ 	.word	0x00000000
.L_64:


//--------------------- .nv.compat                --------------------------
	.section	.nv.compat,"",@"SHT_CUDA_COMPAT_INFO"
	.align	4
        /*0000*/ 	.byte	0x02, 0x09, 0x01, 0x00, 0x02, 0x02, 0x01, 0x00, 0x02, 0x05, 0x05, 0x00, 0x03, 0x07, 0x01, 0x01
        /*0010*/ 	.byte	0x02, 0x03, 0x00, 0x00, 0x02, 0x06, 0x01, 0x00, 0x04, 0x0b, 0x08, 0x00, 0x09, 0x00, 0x00, 0x00
        /*0020*/ 	.byte	0x00, 0x00, 0x00, 0x00


//--------------------- .nv.info._ZN7cutlass13device_kernelIN5flash11enable_sm90INS1_16FlashAttnFwdSm90INS1_25CollectiveMainloopFwdSm90ILi2EN4cute5tupleIJNS5_1CILi1EEES8_S8_EEENS6_IJNS7_ILi128EEENS7_ILi224EEESA_EEELi128ENS_12float_e4m3_tEfNS_4arch4Sm90ELb0ELb0ELb0ELb0ELb0ELb0ELb0ELb1ELb1ELb1ELb0ELb0EEENS1_21CollectiveEpilogueFwdINS6_IJSA_SA_SB_EEES9_NS_10bfloat16_tESF_Li256ELb0ELb1ELb0ELb1EEENS1_29StaticPersistentTileSchedulerILb0EEEEEEEEEvNT_6ParamsE --------------------------
	.section	.nv.info._ZN7cutlass13device_kernelIN5flash11enable_sm90INS1_16FlashAttnFwdSm90INS1_25CollectiveMainloopFwdSm90ILi2EN4cute5tupleIJNS5_1CILi1EEES8_S8_EEENS6_IJNS7_ILi128EEENS7_ILi224EEESA_EEELi128ENS_12float_e4m3_tEfNS_4arch4Sm90ELb0ELb0ELb0ELb0ELb0ELb0ELb0ELb1ELb1ELb1ELb0ELb0EEENS1_21CollectiveEpilogueFwdINS6_IJSA_SA_SB_EEES9_NS_10bfloat16_tESF_Li256ELb0ELb1ELb0ELb1EEENS1_29StaticPersistentTileSchedulerILb0EEEEEEEEEvNT_6ParamsE,"",@"SHT_CUDA_INFO"
	.sectionflags	@""
	.align	4


	//----- nvinfo : EIATTR_CUDA_API_VERSION
	.align		4
        /*0000*/ 	.byte	0x04, 0x37
        /*0002*/ 	.short	(.L_66 - .L_65)
.L_65:
        /*0004*/ 	.word	0x00000082


	//----- nvinfo : EIATTR_KPARAM_INFO
	.align		4
.L_66:
        /*0008*/ 	.byte	0x04, 0x17
        /*000a*/ 	.short	(.L_68 - .L_67)
.L_67:
        /*000c*/ 	.word	0x00000000
        /*0010*/ 	.short	0x0000
        /*0012*/ 	.short	0x0000
        /*0014*/ 	.byte	0x00, 0xf0, 0x01, 0x28


	//----- nvinfo : EIATTR_SPARSE_MMA_MASK
	.align		4
.L_68:
        /*0018*/ 	.byte	0x03, 0x50
        /*001a*/ 	.short	0x0000


	//----- nvinfo : EIATTR_MAXREG_COUNT
	.align		4
        /*001c*/ 	.byte	0x03, 0x1b
        /*001e*/ 	.short	0x00a8


	//----- nvinfo : EIATTR_MERCURY_ISA_VERSION
	.align		4
        /*0020*/ 	.byte	0x03, 0x5f
        /*0022*/ 	.short	0x0101


	//----- nvinfo : EIATTR_VRC_CTA_INIT_COUNT
	.align		4
        /*0024*/ 	.byte	0x02, 0x4a
	.zero		1
	.zero		1


	//----- nvinfo : EIATTR_EXIT_INSTR_OFFSETS
	.align		4
        /*0028*/ 	.byte	0x04, 0x1c
        /*002a*/ 	.short	(.L_70 - .L_69)


	//   ....[0]....
.L_69:
        /*002c*/ 	.word	0x00000010


	//----- nvinfo : EIATTR_MAX_THREADS
	.align		4
.L_70:
        /*0030*/ 	.byte	0x04, 0x05
        /*0032*/ 	.short	(.L_72 - .L_71)
.L_71:
        /*0034*/ 	.word	0x00000180
        /*0038*/ 	.word	0x00000001
        /*003c*/ 	.word	0x00000001


	//----- nvinfo : EIATTR_CBANK_PARAM_SIZE
	.align		4
.L_72:
        /*0040*/ 	.byte	0x03, 0x19
        /*0042*/ 	.short	0x0a00


	//----- nvinfo : EIATTR_PARAM_CBANK
	.align		4
        /*0044*/ 	.byte	0x04, 0x0a
        /*0046*/ 	.short	(.L_74 - .L_73)
	.align		4
.L_73:
        /*0048*/ 	.word	index@(.nv.constant0._ZN7cutlass13device_kernelIN5flash11enable_sm90INS1_16FlashAttnFwdSm90INS1_25CollectiveMainloopFwdSm90ILi2EN4cute5tupleIJNS5_1CILi1EEES8_S8_EEENS6_IJNS7_ILi128EEENS7_ILi224EEESA_EEELi128ENS_12float_e4m3_tEfNS_4arch4Sm90ELb0ELb0ELb0ELb0ELb0ELb0ELb0ELb1ELb1ELb1ELb0ELb0EEENS1_21CollectiveEpilogueFwdINS6_IJSA_SA_SB_EEES9_NS_10bfloat16_tESF_Li256ELb0ELb1ELb0ELb1EEENS1_29StaticPersistentTileSchedulerILb0EEEEEEEEEvNT_6ParamsE)
        /*004c*/ 	.short	0x0380
        /*004e*/ 	.short	0x0a00


	//----- nvinfo : EIATTR_SW_WAR
	.align		4
.L_74:
        /*0050*/ 	.byte	0x04, 0x36
        /*0052*/ 	.short	(.L_76 - .L_75)
.L_75:
        /*0054*/ 	.word	0x00000008
.L_76:


//--------------------- .nv.info._ZN7cutlass13device_kernelIN5flash11enable_sm90INS1_16FlashAttnFwdSm90INS1_25CollectiveMainloopFwdSm90ILi2EN4cute5tupleIJNS5_1CILi1EEES8_S8_EEENS6_IJNS7_ILi128EEENS7_ILi224EEESA_EEELi128ENS_12float_e4m3_tEfNS_4arch4Sm90ELb0ELb0ELb0ELb1ELb0ELb0ELb0ELb1ELb1ELb1ELb0ELb0EEENS1_21CollectiveEpilogueFwdINS6_IJSA_SA_SB_EEES9_NS_10bfloat16_tESF_Li256ELb1ELb1ELb0ELb1EEENS1_36VarlenDynamicPersistentTileSchedulerILi128ELi224ELi256ELi128ELb0ELb1ELb1ELb0ELb1ELb1EEEEEEEEEvNT_6ParamsE --------------------------
	.section	.nv.info._ZN7cutlass13device_kernelIN5flash11enable_sm90INS1_16FlashAttnFwdSm90INS1_25CollectiveMainloopFwdSm90ILi2EN4cute5tupleIJNS5_1CILi1EEES8_S8_EEENS6_IJNS7_ILi128EEENS7_ILi224EEESA_EEELi128ENS_12float_e4m3_tEfNS_4arch4Sm90ELb0ELb0ELb0ELb1ELb0ELb0ELb0ELb1ELb1ELb1ELb0ELb0EEENS1_21CollectiveEpilogueFwdINS6_IJSA_SA_SB_EEES9_NS_10bfloat16_tESF_Li256ELb1ELb1ELb0ELb1EEENS1_36VarlenDynamicPersistentTileSchedulerILi128ELi224ELi256ELi128ELb0ELb1ELb1ELb0ELb1ELb1EEEEEEEEEvNT_6ParamsE,"",@"SHT_CUDA_INFO"
	.sectionflags	@""
	.align	4


	//----- nvinfo : EIATTR_CUDA_API_VERSION
	.align		4
        /*0000*/ 	.byte	0x04, 0x37
        /*0002*/ 	.short	(.L_78 - .L_77)
.L_77:
        /*0004*/ 	.word	0x00000082


	//----- nvinfo : EIATTR_KPARAM_INFO
	.align		4
.L_78:
        /*0008*/ 	.byte	0x04, 0x17
        /*000a*/ 	.short	(.L_80 - .L_79)
.L_79:
        /*000c*/ 	.word	0x00000000
        /*0010*/ 	.short	0x0000
        /*0012*/ 	.short	0x0000
        /*0014*/ 	.byte	0x00, 0xf0, 0x01, 0x2a


	//----- nvinfo : EIATTR_SPARSE_MMA_MASK
	.align		4
.L_80:
        /*0018*/ 	.byte	0x03, 0x50
        /*001a*/ 	.short	0x0000


	//----- nvinfo : EIATTR_MAXREG_COUNT
	.align		4
        /*001c*/ 	.byte	0x03, 0x1b
        /*001e*/ 	.short	0x00a8


	//----- nvinfo : EIATTR_MERCURY_ISA_VERSION
	.align		4
        /*0020*/ 	.byte	0x03, 0x5f
        /*0022*/ 	.short	0x0101


	//----- nvinfo : EIATTR_VRC_CTA_INIT_COUNT
	.align		4
        /*0024*/ 	.byte	0x02, 0x4a
	.zero		1
	.zero		1


	//----- nvinfo : EIATTR_EXIT_INSTR_OFFSETS
	.align		4
        /*0028*/ 	.byte	0x04, 0x1c
        /*002a*/ 	.short	(.L_82 - .L_81)


	//   ....[0]....
.L_81:
        /*002c*/ 	.word	0x00000010


	//----- nvinfo : EIATTR_MAX_THREADS
	.align		4
.L_82:
        /*0030*/ 	.byte	0x04, 0x05
        /*0032*/ 	.short	(.L_84 - .L_83)
.L_83:
        /*0034*/ 	.word	0x00000180
        /*0038*/ 	.word	0x00000001
        /*003c*/ 	.word	0x00000001


	//----- nvinfo : EIATTR_CBANK_PARAM_SIZE
	.align		4
.L_84:
        /*0040*/ 	.byte	0x03, 0x19
        /*0042*/ 	.short	0x0a80


	//----- nvinfo : EIATTR_PARAM_CBANK
	.align		4
        /*0044*/ 	.byte	0x04, 0x0a
        /*0046*/ 	.short	(.L_86 - .L_85)
	.align		4
.L_85:
        /*0048*/ 	.word	index@(.nv.constant0._ZN7cutlass13device_kernelIN5flash11enable_sm90INS1_16FlashAttnFwdSm90INS1_25CollectiveMainloopFwdSm90ILi2EN4cute5tupleIJNS5_1CILi1EEES8_S8_EEENS6_IJNS7_ILi128EEENS7_ILi224EEESA_EEELi128ENS_12float_e4m3_tEfNS_4arch4Sm90ELb0ELb0ELb0ELb1ELb0ELb0ELb0ELb1ELb1ELb1ELb0ELb0EEENS1_21CollectiveEpilogueFwdINS6_IJSA_SA_SB_EEES9_NS_10bfloat16_tESF_Li256ELb1ELb1ELb0ELb1EEENS1_36VarlenDynamicPersistentTileSchedulerILi128ELi224ELi256ELi128ELb0ELb1ELb1ELb0ELb1ELb1EEEEEEEEEvNT_6ParamsE)
        /*004c*/ 	.short	0x0380
        /*004e*/ 	.short	0x0a80


	//----- nvinfo : EIATTR_SW_WAR
	.align		4
.L_86:
        /*0050*/ 	.byte	0x04, 0x36
        /*0052*/ 	.short	(.L_88 - .L_87)
.L_87:
        /*0054*/ 	.word	0x00000008
.L_88:


//--------------------- .nv.info._ZN7cutlass13device_kernelIN5flash11enable_sm90INS1_16FlashAttnFwdSm90INS1_25CollectiveMainloopFwdSm90ILi2EN4cute5tupleIJNS5_1CILi1EEES8_S8_EEENS6_IJNS7_ILi128EEENS7_ILi224EEESA_EEELi128ENS_12float_e4m3_tEfNS_4arch4Sm90ELb0ELb0ELb0ELb1ELb0ELb1ELb0ELb1ELb1ELb1ELb0ELb0EEENS1_21CollectiveEpilogueFwdINS6_IJSA_SA_SB_EEES9_NS_10bfloat16_tESF_Li256ELb1ELb1ELb0ELb1EEENS1_36VarlenDynamicPersistentTileSchedulerILi128ELi224ELi256ELi128ELb0ELb1ELb1ELb0ELb1ELb1EEEEEEEEEvNT_6ParamsE --------------------------
	.section	.nv.info._ZN7cutlass13device_kernelIN5flash11enable_sm90INS1_16FlashAttnFwdSm90INS1_25CollectiveMainloopFwdSm90ILi2EN4cute5tupleIJNS5_1CILi1EEES8_S8_EEENS6_IJNS7_ILi128EEENS7_ILi224EEESA_EEELi128ENS_12float_e4m3_tEfNS_4arch4Sm90ELb0ELb0ELb0ELb1ELb0ELb1ELb0ELb1ELb1ELb1ELb0ELb0EEENS1_21CollectiveEpilogueFwdINS6_IJSA_SA_SB_EEES9_NS_10bfloat16_tESF_Li256ELb1ELb1ELb0ELb1EEENS1_36VarlenDynamicPersistentTileSchedulerILi128ELi224ELi256ELi128ELb0ELb1ELb1ELb0ELb1ELb1EEEEEEEEEvNT_6ParamsE,"",@"SHT_CUDA_INFO"
	.sectionflags	@""
	.align	4


	//----- nvinfo : EIATTR_CUDA_API_VERSION
	.align		4
        /*0000*/ 	.byte	0x04, 0x37
        /*0002*/ 	.short	(.L_90 - .L_89)
.L_89:
        /*0004*/ 	.word	0x00000082


	//----- nvinfo : EIATTR_KPARAM_INFO
	.align		4
.L_90:
        /*0008*/ 	.byte	0x04, 0x17
        /*000a*/ 	.short	(.L_92 - .L_91)
.L_91:
        /*000c*/ 	.word	0x00000000
        /*0010*/ 	.short	0x0000
        /*0012*/ 	.short	0x0000
        /*0014*/ 	.byte	0x00, 0xf0, 0x01, 0x2a


	//----- nvinfo : EIATTR_SPARSE_MMA_MASK
	.align		4
.L_92:
        /*0018*/ 	.byte	0x03, 0x50
        /*001a*/ 	.short	0x0000


	//----- nvinfo : EIATTR_MAXREG_COUNT
	.align		4
        /*001c*/ 	.byte	0x03, 0x1b
        /*001e*/ 	.short	0x00a8


	//----- nvinfo : EIATTR_MERCURY_ISA_VERSION
	.align		4
        /*0020*/ 	.byte	0x03, 0x5f
        /*0022*/ 	.short	0x0101


	//----- nvinfo : EIATTR_VRC_CTA_INIT_COUNT
	.align		4
        /*0024*/ 	.byte	0x02, 0x4a
	.zero		1
	.zero		1


	//----- nvinfo : EIATTR_EXIT_INSTR_OFFSETS
	.align		4
        /*0028*/ 	.byte	0x04, 0x1c
        /*002a*/ 	.short	(.L_94 - .L_93)


	//   ....[0]....
.L_93:
        /*002c*/ 	.word	0x00000010


	//----- nvinfo : EIATTR_MAX_THREADS
	.align		4
.L_94:
        /*0030*/ 	.byte	0x04, 0x05
        /*0032*/ 	.short	(.L_96 - .L_95)
.L_95:
        /*0034*/ 	.word	0x00000180
        /*0038*/ 	.word	0x00000001
        /*003c*/ 	.word	0x00000001


	//----- nvinfo : EIATTR_CBANK_PARAM_SIZE
	.align		4
.L_96:
        /*0040*/ 	.byte	0x03, 0x19
        /*0042*/ 	.short	0x0a80


	//----- nvinfo : EIATTR_PARAM_CBANK
	.align		4
        /*0044*/ 	.byte	0x04, 0x0a
        /*0046*/ 	.short	(.L_98 - .L_97)
	.align		4
.L_97:
        /*0048*/ 	.word	index@(.nv.constant0._ZN7cutlass13device_kernelIN5flash11enable_sm90INS1_16FlashAttnFwdSm90INS1_25CollectiveMainloopFwdSm90ILi2EN4cute5tupleIJNS5_1CILi1EEES8_S8_EEENS6_IJNS7_ILi128EEENS7_ILi224EEESA_EEELi128ENS_12float_e4m3_tEfNS_4arch4Sm90ELb0ELb0ELb0ELb1ELb0ELb1ELb0ELb1ELb1ELb1ELb0ELb0EEENS1_21CollectiveEpilogueFwdINS6_IJSA_SA_SB_EEES9_NS_10bfloat16_tESF_Li256ELb1ELb1ELb0ELb1EEENS1_36VarlenDynamicPersistentTileSchedulerILi128ELi224ELi256ELi128ELb0ELb1ELb1ELb0ELb1ELb1EEEEEEEEEvNT_6ParamsE)
        /*004c*/ 	.short	0x0380
        /*004e*/ 	.short	0x0a80


	//----- nvinfo : EIATTR_SW_WAR
	.align		4
.L_98:
        /*0050*/ 	.byte	0x04, 0x36
        /*0052*/ 	.short	(.L_100 - .L_99)
.L_99:
        /*0054*/ 	.word	0x00000008
.L_100:


//--------------------- .nv.info._ZN7cutlass13device_kernelIN5flash11enable_sm90INS1_16FlashAttnFwdSm90INS1_25CollectiveMainloopFwdSm90ILi2EN4cute5tupleIJNS5_1CILi1EEES8_S8_EEENS6_IJNS7_ILi128EEENS7_ILi224EEESA_EEELi128ENS_12float_e4m3_tEfNS_4arch4Sm90ELb0ELb1ELb0ELb0ELb0ELb0ELb0ELb1ELb1ELb1ELb0ELb0EEENS1_21CollectiveEpilogueFwdINS6_IJSA_SA_SB_EEES9_NS_10bfloat16_tESF_Li256ELb0ELb1ELb0ELb1EEENS1_30DynamicPersistentTileSchedulerILi256ELi128ELb0ELb1ELb1EEEEEEEEEvNT_6ParamsE --------------------------
	.section	.nv.info._ZN7cutlass13device_kernelIN5flash11enable_sm90INS1_16FlashAttnFwdSm90INS1_25CollectiveMainloopFwdSm90ILi2EN4cute5tupleIJNS5_1CILi1EEES8_S8_EEENS6_IJNS7_ILi128EEENS7_ILi224EEESA_EEELi128ENS_12float_e4m3_tEfNS_4arch4Sm90ELb0ELb1ELb0ELb0ELb0ELb0ELb0ELb1ELb1ELb1ELb0ELb0EEENS1_21CollectiveEpilogueFwdINS6_IJSA_SA_SB_EEES9_NS_10bfloat16_tESF_Li256ELb0ELb1ELb0ELb1EEENS1_30DynamicPersistentTileSchedulerILi256ELi128ELb0ELb1ELb1EEEEEEEEEvNT_6ParamsE,"",@"SHT_CUDA_INFO"
	.sectionflags	@""
	.align	4


	//----- nvinfo : EIATTR_CUDA_API_VERSION
	.align		4
        /*0000*/ 	.byte	0x04, 0x37
        /*0002*/ 	.short	(.L_102 - .L_101)
.L_101:
        /*0004*/ 	.word	0x00000082


	//----- nvinfo : EIATTR_KPARAM_INFO
	.align		4
.L_102:
        /*0008*/ 	.byte	0x04, 0x17
        /*000a*/ 	.short	(.L_104 - .L_103)
.L_103:
        /*000c*/ 	.word	0x00000000
        /*0010*/ 	.short	0x0000
        /*0012*/ 	.short	0x0000
        /*0014*/ 	.byte	0x00, 0xf0, 0x01, 0x2a


	//----- nvinfo : EIATTR_SPARSE_MMA_MASK
	.align		4
.L_104:
        /*0018*/ 	.byte	0x03, 0x50
        /*001a*/ 	.short	0x0000


	//----- nvinfo : EIATTR_MAXREG_COUNT
	.align		4
        /*001c*/ 	.byte	0x03, 0x1b
        /*001e*/ 	.short	0x00a8


	//----- nvinfo : EIATTR_MERCURY_ISA_VERSION
	.align		4
        /*0020*/ 	.byte	0x03, 0x5f
        /*0022*/ 	.short	0x0101


	//----- nvinfo : EIATTR_VRC_CTA_INIT_COUNT
	.align		4
        /*0024*/ 	.byte	0x02, 0x4a
	.zero		1
	.zero		1


	//----- nvinfo : EIATTR_EXIT_INSTR_OFFSETS
	.align		4
        /*0028*/ 	.byte	0x04, 0x1c
        /*002a*/ 	.short	(.L_106 - .L_105)


	//   ....[0]....
.L_105:
        /*002c*/ 	.word	0x00000010


	//----- nvinfo : EIATTR_MAX_THREADS
	.align		4
.L_106:
        /*0030*/ 	.byte	0x04, 0x05
        /*0032*/ 	.short	(.L_108 - .L_107)
.L_107:
        /*0034*/ 	.word	0x00000180
        /*0038*/ 	.word	0x00000001
        /*003c*/ 	.word	0x00000001


	//----- nvinfo : EIATTR_CBANK_PARAM_SIZE
	.align		4
.L_108:
        /*0040*/ 	.byte	0x03, 0x19
        /*0042*/ 	.short	0x0a80


	//----- nvinfo : EIATTR_PARAM_CBANK
	.align		4
        /*0044*/ 	.byte	0x04, 0x0a
        /*0046*/ 	.short	(.L_110 - .L_109)
	.align		4
.L_109:
        /*0048*/ 	.word	index@(.nv.constant0._ZN7cutlass13device_kernelIN5flash11enable_sm90INS1_16FlashAttnFwdSm90INS1_25CollectiveMainloopFwdSm90ILi2EN4cute5tupleIJNS5_1CILi1EEES8_S8_EEENS6_IJNS7_ILi128EEENS7_ILi224EEESA_EEELi128ENS_12float_e4m3_tEfNS_4arch4Sm90ELb0ELb1ELb0ELb0ELb0ELb0ELb0ELb1ELb1ELb1ELb0ELb0EEENS1_21CollectiveEpilogueFwdINS6_IJSA_SA_SB_EEES9_NS_10bfloat16_tESF_Li256ELb0ELb1ELb0ELb1EEENS1_30DynamicPersistentTileSchedulerILi256ELi128ELb0ELb1ELb1EEEEEEEEEvNT_6ParamsE)
        /*004c*/ 	.short	0x0380
        /*004e*/ 	.short	0x0a80


	//----- nvinfo : EIATTR_SW_WAR
	.align		4
.L_110:
        /*0050*/ 	.byte	0x04, 0x36
        /*0052*/ 	.short	(.L_112 - .L_111)
.L_111:
        /*0054*/ 	.word	0x00000008
.L_112:


//--------------------- .nv.info._ZN7cutlass13device_kernelIN5flash11enable_sm90INS1_16FlashAttnFwdSm90INS1_25CollectiveMainloopFwdSm90ILi2EN4cute5tupleIJNS5_1CILi1EEES8_S8_EEENS6_IJNS7_ILi128EEENS7_ILi224EEESA_EEELi128ENS_12float_e4m3_tEfNS_4arch4Sm90ELb0ELb1ELb0ELb1ELb0ELb0ELb0ELb1ELb1ELb1ELb0ELb0EEENS1_21CollectiveEpilogueFwdINS6_IJSA_SA_SB_EEES9_NS_10bfloat16_tESF_Li256ELb1ELb1ELb0ELb1EEENS1_36VarlenDynamicPersistentTileSchedulerILi128ELi224ELi256ELi128ELb0ELb1ELb1ELb1ELb0ELb1EEEEEEEEEvNT_6ParamsE --------------------------
	.section	.nv.info._ZN7cutlass13device_kernelIN5flash11enable_sm90INS1_16FlashAttnFwdSm90INS1_25CollectiveMainloopFwdSm90ILi2EN4cute5tupleIJNS5_1CILi1EEES8_S8_EEENS6_IJNS7_ILi128EEENS7_ILi224EEESA_EEELi128ENS_12float_e4m3_tEfNS_4arch4Sm90ELb0ELb1ELb0ELb1ELb0ELb0ELb0ELb1ELb1ELb1ELb0ELb0EEENS1_21CollectiveEpilogueFwdINS6_IJSA_SA_SB_EEES9_NS_10bfloat16_tESF_Li256ELb1ELb1ELb0ELb1EEENS1_36VarlenDynamicPersistentTileSchedulerILi128ELi224ELi256ELi128ELb0ELb1ELb1ELb1ELb0ELb1EEEEEEEEEvNT_6ParamsE,"",@"SHT_CUDA_INFO"
	.sectionflags	@""
	.align	4


	//----- nvinfo : EIATTR_CUDA_API_VERSION
	.align		4
        /*0000*/ 	.byte	0x04, 0x37
        /*0002*/ 	.short	(.L_114 - .L_113)
.L_113:
        /*0004*/ 	.word	0x00000082


	//----- nvinfo : EIATTR_KPARAM_INFO
	.align		4
.L_114:
        /*0008*/ 	.byte	0x04, 0x17
        /*000a*/ 	.short	(.L_116 - .L_115)
.L_115:
        /*000c*/ 	.word	0x00000000
        /*0010*/ 	.short	0x0000
        /*0012*/ 	.short	0x0000
        /*0014*/ 	.byte	0x00, 0xf0, 0x01, 0x2a


	//----- nvinfo : EIATTR_SPARSE_MMA_MASK
	.align		4
.L_116:
        /*0018*/ 	.byte	0x03, 0x50
        /*001a*/ 	.short	0x0000


	//----- nvinfo : EIATTR_MAXREG_COUNT
	.align		4
        /*001c*/ 	.byte	0x03, 0x1b
        /*001e*/ 	.short	0x00a8


	//----- nvinfo : EIATTR_MERCURY_ISA_VERSION
	.align		4
        /*0020*/ 	.byte	0x03, 0x5f
        /*0022*/ 	.short	0x0101


	//----- nvinfo : EIATTR_VRC_CTA_INIT_COUNT
	.align		4
        /*0024*/ 	.byte	0x02, 0x4a
	.zero		1
	.zero		1


	//----- nvinfo : EIATTR_EXIT_INSTR_OFFSETS
	.align		4
        /*0028*/ 	.byte	0x04, 0x1c
        /*002a*/ 	.short	(.L_118 - .L_117)


	//   ....[0]....
.L_117:
        /*002c*/ 	.word	0x00000010


	//----- nvinfo : EIATTR_MAX_THREADS
	.align		4
.L_118:
        /*0030*/ 	.byte	0x04, 0x05
        /*0032*/ 	.short	(.L_120 - .L_119)
.L_119:
        /*0034*/ 	.word	0x00000180
        /*0038*/ 	.word	0x00000001
        /*003c*/ 	.word	0x00000001


	//----- nvinfo : EIATTR_CBANK_PARAM_SIZE
	.align		4
.L_120:
        /*0040*/ 	.byte	0x03, 0x19
        /*0042*/ 	.short	0x0a80


	//----- nvinfo : EIATTR_PARAM_CBANK
	.align		4
        /*0044*/ 	.byte	0x04, 0x0a
        /*0046*/ 	.short	(.L_122 - .L_121)
	.align		4
.L_121:
        /*0048*/ 	.word	index@(.nv.constant0._ZN7cutlass13device_kernelIN5flash11enable_sm90INS1_16FlashAttnFwdSm90INS1_25CollectiveMainloopFwdSm90ILi2EN4cute5tupleIJNS5_1CILi1EEES8_S8_EEENS6_IJNS7_ILi128EEENS7_ILi224EEESA_EEELi128ENS_12float_e4m3_tEfNS_4arch4Sm90ELb0ELb1ELb0ELb1ELb0ELb0ELb0ELb1ELb1ELb1ELb0ELb0EEENS1_21CollectiveEpilogueFwdINS6_IJSA_SA_SB_EEES9_NS_10bfloat16_tESF_Li256ELb1ELb1ELb0ELb1EEENS1_36VarlenDynamicPersistentTileSchedulerILi128ELi224ELi256ELi128ELb0ELb1ELb1ELb1ELb0ELb1EEEEEEEEEvNT_6ParamsE)
        /*004c*/ 	.short	0x0380
        /*004e*/ 	.short	0x0a80


	//----- nvinfo : EIATTR_SW_WAR
	.align		4
.L_122:
        /*0050*/ 	.byte	0x04, 0x36
        /*0052*/ 	.short	(.L_124 - .L_123)
.L_123:
        /*0054*/ 	.word	0x00000008
.L_124:


//--------------------- .nv.info._ZN7cutlass13device_kernelIN5flash11enable_sm90INS1_16FlashAttnFwdSm90INS1_25CollectiveMainloopFwdSm90ILi2EN4cute5tupleIJNS5_1CILi1EEES8_S8_EEENS6_IJNS7_ILi128EEENS7_ILi224EEESA_EEELi128ENS_12float_e4m3_tEfNS_4arch4Sm90ELb0ELb1ELb0ELb1ELb0ELb1ELb0ELb1ELb1ELb1ELb0ELb0EEENS1_21CollectiveEpilogueFwdINS6_IJSA_SA_SB_EEES9_NS_10bfloat16_tESF_Li256ELb1ELb1ELb0ELb1EEENS1_36VarlenDynamicPersistentTileSchedulerILi128ELi224ELi256ELi128ELb0ELb1ELb1ELb1ELb0ELb1EEEEEEEEEvNT_6ParamsE --------------------------
	.section	.nv.info._ZN7cutlass13device_kernelIN5flash11enable_sm90INS1_16FlashAttnFwdSm90INS1_25CollectiveMainloopFwdSm90ILi2EN4cute5tupleIJNS5_1CILi1EEES8_S8_EEENS6_IJNS7_ILi128EEENS7_ILi224EEESA_EEELi128ENS_12float_e4m3_tEfNS_4arch4Sm90ELb0ELb1ELb0ELb1ELb0ELb1ELb0ELb1ELb1ELb1ELb0ELb0EEENS1_21CollectiveEpilogueFwdINS6_IJSA_SA_SB_EEES9_NS_10bfloat16_tESF_Li256ELb1ELb1ELb0ELb1EEENS1_36VarlenDynamicPersistentTileSchedulerILi128ELi224ELi256ELi128ELb0ELb1ELb1ELb1ELb0ELb1EEEEEEEEEvNT_6ParamsE,"",@"SHT_CUDA_INFO"
	.sectionflags	@""
	.align	4


	//----- nvinfo : EIATTR_CUDA_API_VERSION
	.align		4
        /*0000*/ 	.byte	0x04, 0x37
        /*0002*/ 	.short	(.L_126 - .L_125)
.L_125:
        /*0004*/ 	.word	0x00000082


	//----- nvinfo : EIATTR_KPARAM_INFO
	.align		4
.L_126:
        /*0008*/ 	.byte	0x04, 0x17
        /*000a*/ 	.short	(.L_128 - .L_127)
.L_127:
        /*000c*/ 	.word	0x00000000
        /*0010*/ 	.short	0x0000
        /*0012*/ 	.short	0x0000
        /*0014*/ 	.byte	0x00, 0xf0, 0x01, 0x2a


	//----- nvinfo : EIATTR_SPARSE_MMA_MASK
	.align		4
.L_128:
        /*0018*/ 	.byte	0x03, 0x50
        /*001a*/ 	.short	0x0000


	//----- nvinfo : EIATTR_MAXREG_COUNT
	.align		4
        /*001c*/ 	.byte	0x03, 0x1b
        /*001e*/ 	.short	0x00a8


	//----- nvinfo : EIATTR_MERCURY_ISA_VERSION
	.align		4
        /*0020*/ 	.byte	0x03, 0x5f
        /*0022*/ 	.short	0x0101


	//----- nvinfo : EIATTR_VRC_CTA_INIT_COUNT
	.align		4
        /*0024*/ 	.byte	0x02, 0x4a
	.zero		1
	.zero		1


	//----- nvinfo : EIATTR_EXIT_INSTR_OFFSETS
	.align		4
        /*0028*/ 	.byte	0x04, 0x1c
        /*002a*/ 	.short	(.L_130 - .L_129)


	//   ....[0]....
.L_129:
        /*002c*/ 	.word	0x00000010


	//----- nvinfo : EIATTR_MAX_THREADS
	.align		4
.L_130:
        /*0030*/ 	.byte	0x04, 0x05
        /*0032*/ 	.short	(.L_132 - .L_131)
.L_131:
        /*0034*/ 	.word	0x00000180
        /*0038*/ 	.word	0x00000001
        /*003c*/ 	.word	0x00000001


	//----- nvinfo : EIATTR_CBANK_PARAM_SIZE
	.align		4
.L_132:
        /*0040*/ 	.byte	0x03, 0x19
        /*0042*/ 	.short	0x0a80


	//----- nvinfo : EIATTR_PARAM_CBANK
	.align		4
        /*0044*/ 	.byte	0x04, 0x0a
        /*0046*/ 	.short	(.L_134 - .L_133)
	.align		4
.L_133:
        /*0048*/ 	.word	index@(.nv.constant0._ZN7cutlass13device_kernelIN5flash11enable_sm90INS1_16FlashAttnFwdSm90INS1_25CollectiveMainloopFwdSm90ILi2EN4cute5tupleIJNS5_1CILi1EEES8_S8_EEENS6_IJNS7_ILi128EEENS7_ILi224EEESA_EEELi128ENS_12float_e4m3_tEfNS_4arch4Sm90ELb0ELb1ELb0ELb1ELb0ELb1ELb0ELb1ELb1ELb1ELb0ELb0EEENS1_21CollectiveEpilogueFwdINS6_IJSA_SA_SB_EEES9_NS_10bfloat16_tESF_Li256ELb1ELb1ELb0ELb1EEENS1_36VarlenDynamicPersistentTileSchedulerILi128ELi224ELi256ELi128ELb0ELb1ELb1ELb1ELb0ELb1EEEEEEEEEvNT_6ParamsE)
        /*004c*/ 	.short	0x0380
        /*004e*/ 	.short	0x0a80


	//----- nvinfo : EIATTR_SW_WAR
	.align		4
.L_134:
        /*0050*/ 	.byte	0x04, 0x36
        /*0052*/ 	.short	(.L_136 - .L_135)
.L_135:
        /*0054*/ 	.word	0x00000008
.L_136:


//--------------------- .nv.info._ZN7cutlass13device_kernelIN5flash11enable_sm90INS1_16FlashAttnFwdSm90INS1_25CollectiveMainloopFwdSm90ILi2EN4cute5tupleIJNS5_1CILi1EEES8_S8_EEENS6_IJNS7_ILi128EEENS7_ILi224EEESA_EEELi128ENS_12float_e4m3_tEfNS_4arch4Sm90ELb1ELb0ELb0ELb0ELb0ELb0ELb0ELb1ELb1ELb1ELb0ELb0EEENS1_21CollectiveEpilogueFwdINS6_IJSA_SA_SB_EEES9_NS_10bfloat16_tESF_Li256ELb0ELb1ELb0ELb1EEENS1_30DynamicPersistentTileSchedulerILi256ELi128ELb0ELb1ELb1EEEEEEEEEvNT_6ParamsE --------------------------
	.section	.nv.info._ZN7cutlass13device_kernelIN5flash11enable_sm90INS1_16FlashAttnFwdSm90INS1_25CollectiveMainloopFwdSm90ILi2EN4cute5tupleIJNS5_1CILi1EEES8_S8_EEENS6_IJNS7_ILi128EEENS7_ILi224EEESA_EEELi128ENS_12float_e4m3_tEfNS_4arch4Sm90ELb1ELb0ELb0ELb0ELb0ELb0ELb0ELb1ELb1ELb1ELb0ELb0EEENS1_21CollectiveEpilogueFwdINS6_IJSA_SA_SB_EEES9_NS_10bfloat16_tESF_Li256ELb0ELb1ELb0ELb1EEENS1_30DynamicPersistentTileSchedulerILi256ELi128ELb0ELb1ELb1EEEEEEEEEvNT_6ParamsE,"",@"SHT_CUDA_INFO"
	.sectionflags	@""
	.align	4


	//----- nvinfo : EIATTR_CUDA_API_VERSION
	.align		4
        /*0000*/ 	.byte	0x04, 0x37
        /*0002*/ 	.short	(.L_138 - .L_137)
.L_137:
        /*0004*/ 	.word	0x00000082


	//----- nvinfo : EIATTR_KPARAM_INFO
	.align		4
.L_138:
        /*0008*/ 	.byte	0x04, 0x17
        /*000a*/ 	.short	(.L_140 - .L_139)
.L_139:
        /*000c*/ 	.word	0x00000000
        /*0010*/ 	.short	0x0000
        /*0012*/ 	.short	0x0000
        /*0014*/ 	.byte	0x00, 0xf0, 0x01, 0x2a


	//----- nvinfo : EIATTR_SPARSE_MMA_MASK
	.align		4
.L_140:
        /*0018*/ 	.byte	0x03, 0x50
        /*001a*/ 	.short	0x0000


	//----- nvinfo : EIATTR_MAXREG_COUNT
	.align		4
        /*001c*/ 	.byte	0x03, 0x1b
        /*001e*/ 	.short	0x00a8


	//----- nvinfo : EIATTR_MERCURY_ISA_VERSION
	.align		4
        /*0020*/ 	.byte	0x03, 0x5f
        /*0022*/ 	.short	0x0101


	//----- nvinfo : EIATTR_VRC_CTA_INIT_COUNT
	.align		4
        /*0024*/ 	.byte	0x02, 0x4a
	.zero		1
	.zero		1


	//----- nvinfo : EIATTR_EXIT_INSTR_OFFSETS
	.align		4
        /*0028*/ 	.byte	0x04, 0x1c
        /*002a*/ 	.short	(.L_142 - .L_141)


	//   ....[0]....
.L_141:
        /*002c*/ 	.word	0x00000010


	//----- nvinfo : EIATTR_MAX_THREADS
	.align		4
.L_142:
        /*0030*/ 	.byte	0x04, 0x05
        /*0032*/ 	.short	(.L_144 - .L_143)
.L_143:
        /*0034*/ 	.word	0x00000180
        /*0038*/ 	.word	0x00000001
        /*003c*/ 	.word	0x00000001


	//----- nvinfo : EIATTR_CBANK_PARAM_SIZE
	.align		4
.L_144:
        /*0040*/ 	.byte	0x03, 0x19
        /*0042*/ 	.short	0x0a80


	//----- nvinfo : EIATTR_PARAM_CBANK
	.align		4
        /*0044*/ 	.byte	0x04, 0x0a
        /*0046*/ 	.short	(.L_146 - .L_145)
	.align		4
.L_145:
        /*0048*/ 	.word	index@(.nv.constant0._ZN7cutlass13device_kernelIN5flash11enable_sm90INS1_16FlashAttnFwdSm90INS1_25CollectiveMainloopFwdSm90ILi2EN4cute5tupleIJNS5_1CILi1EEES8_S8_EEENS6_IJNS7_ILi128EEENS7_ILi224EEESA_EEELi128ENS_12float_e4m3_tEfNS_4arch4Sm90ELb1ELb0ELb0ELb0ELb0ELb0ELb0ELb1ELb1ELb1ELb0ELb0EEENS1_21CollectiveEpilogueFwdINS6_IJSA_SA_SB_EEES9_NS_10bfloat16_tESF_Li256ELb0ELb1ELb0ELb1EEENS1_30DynamicPersistentTileSchedulerILi256ELi128ELb0ELb1ELb1EEEEEEEEEvNT_6ParamsE)
        /*004c*/ 	.short	0x0380
        /*004e*/ 	.short	0x0a80


	//----- nvinfo : EIATTR_SW_WAR
	.align		4
.L_146:
        /*0050*/ 	.byte	0x04, 0x36
        /*0052*/ 	.short	(.L_148 - .L_147)
.L_147:
        /*0054*/ 	.word	0x00000008
.L_148:


//--------------------- .nv.info._ZN7cutlass13device_kernelIN5flash11enable_sm90INS1_16FlashAttnFwdSm90INS1_25CollectiveMainloopFwdSm90ILi2EN4cute5tupleIJNS5_1CILi1EEES8_S8_EEENS6_IJNS7_ILi128EEENS7_ILi224EEESA_EEELi128ENS_12float_e4m3_tEfNS_4arch4Sm90ELb1ELb0ELb0ELb1ELb0ELb0ELb0ELb1ELb1ELb1ELb0ELb0EEENS1_21CollectiveEpilogueFwdINS6_IJSA_SA_SB_EEES9_NS_10bfloat16_tESF_Li256ELb1ELb1ELb0ELb1EEENS1_36VarlenDynamicPersistentTileSchedulerILi128ELi224ELi256ELi128ELb0ELb1ELb1ELb1ELb1ELb1EEEEEEEEEvNT_6ParamsE --------------------------
	.section	.nv.info._ZN7cutlass13device_kernelIN5flash11enable_sm90INS1_16FlashAttnFwdSm90INS1_25CollectiveMainloopFwdSm90ILi2EN4cute5tupleIJNS5_1CILi1EEES8_S8_EEENS6_IJNS7_ILi128EEENS7_ILi224EEESA_EEELi128ENS_12float_e4m3_tEfNS_4arch4Sm90ELb1ELb0ELb0ELb1ELb0ELb0ELb0ELb1ELb1ELb1ELb0ELb0EEENS1_21CollectiveEpilogueFwdINS6_IJSA_SA_SB_EEES9_NS_10bfloat16_tESF_Li256ELb1ELb1ELb0ELb1EEENS1_36VarlenDynamicPersistentTileSchedulerILi128ELi224ELi256ELi128ELb0ELb1ELb1ELb1ELb1ELb1EEEEEEEEEvNT_6ParamsE,"",@"SHT_CUDA_INFO"
	.sectionflags	@""
	.align	4


	//----- nvinfo : EIATTR_CUDA_API_VERSION
	.align		4
        /*0000*/ 	.byte	0x04, 0x37
        /*0002*/ 	.short	(.L_150 - .L_149)
.L_149:
        /*0004*/ 	.word	0x00000082


	//----- nvinfo : EIATTR_KPARAM_INFO
	.align		4
.L_150:
        /*0008*/ 	.byte	0x04, 0x17
        /*000a*/ 	.short	(.L_152 - .L_151)
.L_151:
        /*000c*/ 	.word	0x00000000
        /*0010*/ 	.short	0x0000
        /*0012*/ 	.short	0x0000
        /*0014*/ 	.byte	0x00, 0xf0, 0x01, 0x2a


	//----- nvinfo : EIATTR_SPARSE_MMA_MASK
	.align		4
.L_152:
        /*0018*/ 	.byte	0x03, 0x50
        /*001a*/ 	.short	0x0000


	//----- nvinfo : EIATTR_MAXREG_COUNT
	.align		4
        /*001c*/ 	.byte	0x03, 0x1b
        /*001e*/ 	.short	0x00a8


	//----- nvinfo : EIATTR_MERCURY_ISA_VERSION
	.align		4
        /*0020*/ 	.byte	0x03, 0x5f
        /*0022*/ 	.short	0x0101


	//----- nvinfo : EIATTR_VRC_CTA_INIT_COUNT
	.align		4
        /*0024*/ 	.byte	0x02, 0x4a
	.zero		1
	.zero		1


	//----- nvinfo : EIATTR_EXIT_INSTR_OFFSETS
	.align		4
        /*0028*/ 	.byte	0x04, 0x1c
        /*002a*/ 	.short	(.L_154 - .L_153)


	//   ....[0]....
.L_153:
        /*002c*/ 	.word	0x00000010


	//----- nvinfo : EIATTR_MAX_THREADS
	.align		4
.L_154:
        /*0030*/ 	.byte	0x04, 0x05
        /*0032*/ 	.short	(.L_156 - .L_155)
.L_155:
        /*0034*/ 	.word	0x00000180
        /*0038*/ 	.word	0x00000001
        /*003c*/ 	.word	0x00000001


	//----- nvinfo : EIATTR_CBANK_PARAM_SIZE
	.align		4
.L_156:
        /*0040*/ 	.byte	0x03, 0x19
        /*0042*/ 	.short	0x0a80


	//----- nvinfo : EIATTR_PARAM_CBANK
	.align		4
        /*0044*/ 	.byte	0x04, 0x0a
        /*0046*/ 	.short	(.L_158 - .L_157)
	.align		4
.L_157:
        /*0048*/ 	.word	index@(.nv.constant0._ZN7cutlass13device_kernelIN5flash11enable_sm90INS1_16FlashAttnFwdSm90INS1_25CollectiveMainloopFwdSm90ILi2EN4cute5tupleIJNS5_1CILi1EEES8_S8_EEENS6_IJNS7_ILi128EEENS7_ILi224EEESA_EEELi128ENS_12float_e4m3_tEfNS_4arch4Sm90ELb1ELb0ELb0ELb1ELb0ELb0ELb0ELb1ELb1ELb1ELb0ELb0EEENS1_21CollectiveEpilogueFwdINS6_IJSA_SA_SB_EEES9_NS_10bfloat16_tESF_Li256ELb1ELb1ELb0ELb1EEENS1_36VarlenDynamicPersistentTileSchedulerILi128ELi224ELi256ELi128ELb0ELb1ELb1ELb1ELb1ELb1EEEEEEEEEvNT_6ParamsE)
        /*004c*/ 	.short	0x0380
        /*004e*/ 	.short	0x0a80


	//----- nvinfo : EIATTR_SW_WAR
	.align		4
.L_158:
        /*0050*/ 	.byte	0x04, 0x36
        /*0052*/ 	.short	(.L_160 - .L_159)
.L_159:
        /*0054*/ 	.word	0x00000008
.L_160:


//--------------------- .nv.info._ZN7cutlass13device_kernelIN5flash11enable_sm90INS1_16FlashAttnFwdSm90INS1_25CollectiveMainloopFwdSm90ILi2EN4cute5tupleIJNS5_1CILi1EEES8_S8_EEENS6_IJNS7_ILi128EEENS7_ILi224EEESA_EEELi128ENS_12float_e4m3_tEfNS_4arch4Sm90ELb1ELb0ELb0ELb1ELb0ELb1ELb0ELb1ELb1ELb1ELb0ELb0EEENS1_21CollectiveEpilogueFwdINS6_IJSA_SA_SB_EEES9_NS_10bfloat16_tESF_Li256ELb1ELb1ELb0ELb1EEENS1_36VarlenDynamicPersistentTileSchedulerILi128ELi224ELi256ELi128ELb0ELb1ELb1ELb1ELb1ELb1EEEEEEEEEvNT_6ParamsE --------------------------
	.section	.nv.info._ZN7cutlass13device_kernelIN5flash11enable_sm90INS1_16FlashAttnFwdSm90INS1_25CollectiveMainloopFwdSm90ILi2EN4cute5tupleIJNS5_1CILi1EEES8_S8_EEENS6_IJNS7_ILi128EEENS7_ILi224EEESA_EEELi128ENS_12float_e4m3_tEfNS_4arch4Sm90ELb1ELb0ELb0ELb1ELb0ELb1ELb0ELb1ELb1ELb1ELb0ELb0EEENS1_21CollectiveEpilogueFwdINS6_IJSA_SA_SB_EEES9_NS_10bfloat16_tESF_Li256ELb1ELb1ELb0ELb1EEENS1_36VarlenDynamicPersistentTileSchedulerILi128ELi224ELi256ELi128ELb0ELb1ELb1ELb1ELb1ELb1EEEEEEEEEvNT_6ParamsE,"",@"SHT_CUDA_INFO"
	.sectionflags	@""
	.align	4


	//----- nvinfo : EIATTR_CUDA_API_VERSION
	.align		4
        /*0000*/ 	.byte	0x04, 0x37
        /*0002*/ 	.short	(.L_162 - .L_161)
.L_161:
        /*0004*/ 	.word	0x00000082


	//----- nvinfo : EIATTR_KPARAM_INFO
	.align		4
.L_162:
        /*0008*/ 	.byte	0x04, 0x17
        /*000a*/ 	.short	(.L_164 - .L_163)
.L_163:
        /*000c*/ 	.word	0x00000000
        /*0010*/ 	.short	0x0000
        /*0012*/ 	.short	0x0000
        /*0014*/ 	.byte	0x00, 0xf0, 0x01, 0x2a


	//----- nvinfo : EIATTR_SPARSE_MMA_MASK
	.align		4
.L_164:
        /*0018*/ 	.byte	0x03, 0x50
        /*001a*/ 	.short	0x0000


	//----- nvinfo : EIATTR_MAXREG_COUNT
	.align		4
        /*001c*/ 	.byte	0x03, 0x1b
        /*001e*/ 	.short	0x00a8


	//----- nvinfo : EIATTR_MERCURY_ISA_VERSION
	.align		4
        /*0020*/ 	.byte	0x03, 0x5f
        /*0022*/ 	.short	0x0101


	//----- nvinfo : EIATTR_VRC_CTA_INIT_COUNT
	.align		4
        /*0024*/ 	.byte	0x02, 0x4a
	.zero		1
	.zero		1


	//----- nvinfo : EIATTR_EXIT_INSTR_OFFSETS
	.align		4
        /*0028*/ 	.byte	0x04, 0x1c
        /*002a*/ 	.short	(.L_166 - .L_165)


	//   ....[0]....
.L_165:
        /*002c*/ 	.word	0x00000010


	//----- nvinfo : EIATTR_MAX_THREADS
	.align		4
.L_166:
        /*0030*/ 	.byte	0x04, 0x05
        /*0032*/ 	.short	(.L_168 - .L_167)
.L_167:
        /*0034*/ 	.word	0x00000180
        /*0038*/ 	.word	0x00000001
        /*003c*/ 	.word	0x00000001


	//----- nvinfo : EIATTR_CBANK_PARAM_SIZE
	.align		4
.L_168:
        /*0040*/ 	.byte	0x03, 0x19
        /*0042*/ 	.short	0x0a80


	//----- nvinfo : EIATTR_PARAM_CBANK
	.align		4
        /*0044*/ 	.byte	0x04, 0x0a
        /*0046*/ 	.short	(.L_170 - .L_169)
	.align		4
.L_169:
        /*0048*/ 	.word	index@(.nv.constant0._ZN7cutlass13device_kernelIN5flash11enable_sm90INS1_16FlashAttnFwdSm90INS1_25CollectiveMainloopFwdSm90ILi2EN4cute5tupleIJNS5_1CILi1EEES8_S8_EEENS6_IJNS7_ILi128EEENS7_ILi224EEESA_EEELi128ENS_12float_e4m3_tEfNS_4arch4Sm90ELb1ELb0ELb0ELb1ELb0ELb1ELb0ELb1ELb1ELb1ELb0ELb0EEENS1_21CollectiveEpilogueFwdINS6_IJSA_SA_SB_EEES9_NS_10bfloat16_tESF_Li256ELb1ELb1ELb0ELb1EEENS1_36VarlenDynamicPersistentTileSchedulerILi128ELi224ELi256ELi128ELb0ELb1ELb1ELb1ELb1ELb1EEEEEEEEEvNT_6ParamsE)
        /*004c*/ 	.short	0x0380
        /*004e*/ 	.short	0x0a80


	//----- nvinfo : EIATTR_SW_WAR
	.align		4
.L_170:
        /*0050*/ 	.byte	0x04, 0x36
        /*0052*/ 	.short	(.L_172 - .L_171)
.L_171:
        /*0054*/ 	.word	0x00000008
.L_172:


//--------------------- .nv.callgraph             --------------------------
	.section	.nv.callgraph,"",@"SHT_CUDA_CALLGRAPH"
	.align	4
	.sectionentsize	8
	.align		4
        /*0000*/ 	.word	0x00000000
	.align		4
        /*0004*/ 	.word	0xffffffff
	.align		4
        /*0008*/ 	.word	0x00000000
	.align		4
        /*000c*/ 	.word	0xfffffffe
	.align		4
        /*0010*/ 	.word	0x00000000
	.align		4
        /*0014*/ 	.word	0xfffffffd
	.align		4
        /*0018*/ 	.word	0x00000000
	.align		4
        /*001c*/ 	.word	0xfffffffc


//--------------------- .nv.constant4             --------------------------
	.section	.nv.constant4,"a",@progbits
	.align	8
	.align		8
.nv.constant4:
        /*0000*/ 	.dword	_ZN74_INTERNAL_0c112913_38_flash_fwd_hdim128_e4m3_packgqa_sm90_cu_ceb34e2a_29404cuda3std3__45__cpo5beginE
	.align		8
        /*0008*/ 	.dword	_ZN74_INTERNAL_0c112913_38_flash_fwd_hdim128_e4m3_packgqa_sm90_cu_ceb34e2a_29404cuda3std3__45__cpo3endE
	.align		8
        /*0010*/ 	.dword	_ZN74_INTERNAL_0c112913_38_flash_fwd_hdim128_e4m3_packgqa_sm90_cu_ceb34e2a_29404cuda3std3__45__cpo6cbeginE
	.align		8
        /*0018*/ 	.dword	_ZN74_INTERNAL_0c112913_38_flash_fwd_hdim128_e4m3_packgqa_sm90_cu_ceb34e2a_29404cuda3std3__45__cpo4cendE
	.align		8
        /*0020*/ 	.dword	_ZN74_INTERNAL_0c112913_38_flash_fwd_hdim128_e4m3_packgqa_sm90_cu_ceb34e2a_29404cuda3std3__476_GLOBAL__N__0c112913_38_flash_fwd_hdim128_e4m3_packgqa_sm90_cu_ceb34e2a_29406ignoreE
	.align		8
        /*0028*/ 	.dword	_ZN74_INTERNAL_0c112913_38_flash_fwd_hdim128_e4m3_packgqa_sm90_cu_ceb34e2a_29404cuda3std3__419piecewise_constructE
	.align		8
        /*0030*/ 	.dword	_ZN74_INTERNAL_0c112913_38_flash_fwd_hdim128_e4m3_packgqa_sm90_cu_ceb34e2a_29404cuda3std3__48in_placeE
	.align		8
        /*0038*/ 	.dword	_ZN74_INTERNAL_0c112913_38_flash_fwd_hdim128_e4m3_packgqa_sm90_cu_ceb34e2a_29404cuda3std6ranges3__45__cpo4swapE
	.align		8
        /*0040*/ 	.dword	_ZN74_INTERNAL_0c112913_38_flash_fwd_hdim128_e4m3_packgqa_sm90_cu_ceb34e2a_29404cuda3std6ranges3__45__cpo9iter_moveE
	.align		8
        /*0048*/ 	.dword	_ZN74_INTERNAL_0c112913_38_flash_fwd_hdim128_e4m3_packgqa_sm90_cu_ceb34e2a_29404cute7productE
	.align		8
        /*0050*/ 	.dword	_ZN74_INTERNAL_0c112913_38_flash_fwd_hdim128_e4m3_packgqa_sm90_cu_ceb34e2a_29404cute1_E


//--------------------- .text._ZN7cutlass13device_kernelIN5flash11enable_sm90INS1_16FlashAttnFwdSm90INS1_25CollectiveMainloopFwdSm90ILi2EN4cute5tupleIJNS5_1CILi1EEES8_S8_EEENS6_IJNS7_ILi128EEENS7_ILi224EEESA_EEELi128ENS_12float_e4m3_tEfNS_4arch4Sm90ELb0ELb0ELb0ELb0ELb0ELb0ELb0ELb1ELb1ELb1ELb0ELb0EEENS1_21CollectiveEpilogueFwdINS6_IJSA_SA_SB_EEES9_NS_10bfloat16_tESF_Li256ELb0ELb1ELb0ELb1EEENS1_29StaticPersistentTileSchedulerILb0EEEEEEEEEvNT_6ParamsE --------------------------
	.section	.text._ZN7cutlass13device_kernelIN5flash11enable_sm90INS1_16FlashAttnFwdSm90INS1_25CollectiveMainloopFwdSm90ILi2EN4cute5tupleIJNS5_1CILi1EEES8_S8_EEENS6_IJNS7_ILi128EEENS7_ILi224EEESA_EEELi128ENS_12float_e4m3_tEfNS_4arch4Sm90ELb0ELb0ELb0ELb0ELb0ELb0ELb0ELb1ELb1ELb1ELb0ELb0EEENS1_21CollectiveEpilogueFwdINS6_IJSA_SA_SB_EEES9_NS_10bfloat16_tESF_Li256ELb0ELb1ELb0ELb1EEENS1_29StaticPersistentTileSchedulerILb0EEEEEEEEEvNT_6ParamsE,"ax",@progbits
	.align	128
.text._ZN7cutlass13device_kernelIN5flash11enable_sm90INS1_16FlashAttnFwdSm90INS1_25CollectiveMainloopFwdSm90ILi2EN4cute5tupleIJNS5_1CILi1EEES8_S8_EEENS6_IJNS7_ILi128EEENS7_ILi224EEESA_EEELi128ENS_12float_e4m3_tEfNS_4arch4Sm90ELb0ELb0ELb0ELb0ELb0ELb0ELb0ELb1ELb1ELb1ELb0ELb0EEENS1_21CollectiveEpilogueFwdINS6_IJSA_SA_SB_EEES9_NS_10bfloat16_tESF_Li256ELb0ELb1ELb0ELb1EEENS1_29StaticPersistentTileSchedulerILb0EEEEEEEEEvNT_6ParamsE:
        .type           _ZN7cutlass13device_kernelIN5flash11enable_sm90INS1_16FlashAttnFwdSm90INS1_25CollectiveMainloopFwdSm90ILi2EN4cute5tupleIJNS5_1CILi1EEES8_S8_EEENS6_IJNS7_ILi128EEENS7_ILi224EEESA_EEELi128ENS_12float_e4m3_tEfNS_4arch4Sm90ELb0ELb0ELb0ELb0ELb0ELb0ELb0ELb1ELb1ELb1ELb0ELb0EEENS1_21CollectiveEpilogueFwdINS6_IJSA_SA_SB_EEES9_NS_10bfloat16_tESF_Li256ELb0ELb1ELb0ELb1EEENS1_29StaticPersistentTileSchedulerILb0EEEEEEEEEvNT_6ParamsE,@function
        .size           _ZN7cutlass13device_kernelIN5flash11enable_sm90INS1_16FlashAttnFwdSm90INS1_25CollectiveMainloopFwdSm90ILi2EN4cute5tupleIJNS5_1CILi1EEES8_S8_EEENS6_IJNS7_ILi128EEENS7_ILi224EEESA_EEELi128ENS_12float_e4m3_tEfNS_4arch4Sm90ELb0ELb0ELb0ELb0ELb0ELb0ELb0ELb1ELb1ELb1ELb0ELb0EEENS1_21CollectiveEpilogueFwdINS6_IJSA_SA_SB_EEES9_NS_10bfloat16_tESF_Li256ELb0ELb1ELb0ELb1EEENS1_29StaticPersistentTileSchedulerILb0EEEEEEEEEvNT_6ParamsE,(.L_x_9 - _ZN7cutlass13device_kernelIN5flash11enable_sm90INS1_16FlashAttnFwdSm90INS1_25CollectiveMainloopFwdSm90ILi2EN4cute5tupleIJNS5_1CILi1EEES8_S8_EEENS6_IJNS7_ILi128EEENS7_ILi224EEESA_EEELi128ENS_12float_e4m3_tEfNS_4arch4Sm90ELb0ELb0ELb0ELb0ELb0ELb0ELb0ELb1ELb1ELb1ELb0ELb0EEENS1_21CollectiveEpilogueFwdINS6_IJSA_SA_SB_EEES9_NS_10bfloat16_tESF_Li256ELb0ELb1ELb0ELb1EEENS1_29StaticPersistentTileSchedulerILb0EEEEEEEEEvNT_6ParamsE)
        .other          _ZN7cutlass13device_kernelIN5flash11enable_sm90INS1_16FlashAttnFwdSm90INS1_25CollectiveMainloopFwdSm90ILi2EN4cute5tupleIJNS5_1CILi1EEES8_S8_EEENS6_IJNS7_ILi128EEENS7_ILi224EEESA_EEELi128ENS_12float_e4m3_tEfNS_4arch4Sm90ELb0ELb0ELb0ELb0ELb0ELb0ELb0ELb1ELb1ELb1ELb0ELb0EEENS1_21CollectiveEpilogueFwdINS6_IJSA_SA_SB_EEES9_NS_10bfloat16_tESF_Li256ELb0ELb1ELb0ELb1EEENS1_29StaticPersistentTileSchedulerILb0EEEEEEEEEvNT_6ParamsE,@"STO_CUDA_ENTRY STV_DEFAULT"
_ZN7cutlass13device_kernelIN5flash11enable_sm90INS1_16FlashAttnFwdSm90INS1_25CollectiveMainloopFwdSm90ILi2EN4cute5tupleIJNS5_1CILi1EEES8_S8_EEENS6_IJNS7_ILi128EEENS7_ILi224EEESA_EEELi128ENS_12float_e4m3_tEfNS_4arch4Sm90ELb0ELb0ELb0ELb0ELb0ELb0ELb0ELb1ELb1ELb1ELb0ELb0EEENS1_21CollectiveEpilogueFwdINS6_IJSA_SA_SB_EEES9_NS_10bfloat16_tESF_Li256ELb0ELb1ELb0ELb1EEENS1_29StaticPersistentTileSchedulerILb0EEEEEEEEEvNT_6ParamsE:
[----:B------:R-:W-:Y:S01]  /*0000*/  LDC R1, c[0x0][0x37c] ;  /* 0x0000df00ff017b82 */ /* 0x000fe20000000800 */
[----:B------:R-:W-:Y:S05]  /*0010*/  EXIT ;  /* 0x000000000000794d */ /* 0x000fea0003800000 */
.L_x_0:
[----:B------:R-:W-:-:S00]  /*0020*/  BRA `(.L_x_0) ;  /* 0xfffffffc00fc7947 */ /* 0x000fc0000383ffff */
[----:B------:R-:W-:-:S00]  /*0030*/  NOP ;  /* 0x0000000000007918 */ /* 0x000fc00000000000 */
        /* <DEDUP_REMOVED lines=12> */
.L_x_9:


//--------------------- .text._ZN7cutlass13device_kernelIN5flash11enable_sm90INS1_16FlashAttnFwdSm90INS1_25CollectiveMainloopFwdSm90ILi2EN4cute5tupleIJNS5_1CILi1EEES8_S8_EEENS6_IJNS7_ILi128EEENS7_ILi224EEESA_EEELi128ENS_12float_e4m3_tEfNS_4arch4Sm90ELb0ELb0ELb0ELb1ELb0ELb0ELb0ELb1ELb1ELb1ELb0ELb0EEENS1_21CollectiveEpilogueFwdINS6_IJSA_SA_SB_EEES9_NS_10bfloat16_tESF_Li256ELb1ELb1ELb0ELb1EEENS1_36VarlenDynamicPersistentTileSchedulerILi128ELi224ELi256ELi128ELb0ELb1ELb1ELb0ELb1ELb1EEEEEEEEEvNT_6ParamsE --------------------------
	.section	.text._ZN7cutlass13device_kernelIN5flash11enable_sm90INS1_16FlashAttnFwdSm90INS1_25CollectiveMainloopFwdSm90ILi2EN4cute5tupleIJNS5_1CILi1EEES8_S8_EEENS6_IJNS7_ILi128EEENS7_ILi224EEESA_EEELi128ENS_12float_e4m3_tEfNS_4arch4Sm90ELb0ELb0ELb0ELb1ELb0ELb0ELb0ELb1ELb1ELb1ELb0ELb0EEENS1_21CollectiveEpilogueFwdINS6_IJSA_SA_SB_EEES9_NS_10bfloat16_tESF_Li256ELb1ELb1ELb0ELb1EEENS1_36VarlenDynamicPersistentTileSchedulerILi128ELi224ELi256ELi128ELb0ELb1ELb1ELb0ELb1ELb1EEEEEEEEEvNT_6ParamsE,"ax",@progbits
	.align	128
.text._ZN7cutlass13device_kernelIN5flash11enable_sm90INS1_16FlashAttnFwdSm90INS1_25CollectiveMainloopFwdSm90ILi2EN4cute5tupleIJNS5_1CILi1EEES8_S8_EEENS6_IJNS7_ILi128EEENS7_ILi224EEESA_EEELi128ENS_12float_e4m3_tEfNS_4arch4Sm90ELb0ELb0ELb0ELb1ELb0ELb0ELb0ELb1ELb1ELb1ELb0ELb0EEENS1_21CollectiveEpilogueFwdINS6_IJSA_SA_SB_EEES9_NS_10bfloat16_tESF_Li256ELb1ELb1ELb0ELb1EEENS1_36VarlenDynamicPersistentTileSchedulerILi128ELi224ELi256ELi128ELb0ELb1ELb1ELb0ELb1ELb1EEEEEEEEEvNT_6ParamsE:
        .type           _ZN7cutlass13device_kernelIN5flash11enable_sm90INS1_16FlashAttnFwdSm90INS1_25CollectiveMainloopFwdSm90ILi2EN4cute5tupleIJNS5_1CILi1EEES8_S8_EEENS6_IJNS7_ILi128EEENS7_ILi224EEESA_EEELi128ENS_12float_e4m3_tEfNS_4arch4Sm90ELb0ELb0ELb0ELb1ELb0ELb0ELb0ELb1ELb1ELb1ELb0ELb0EEENS1_21CollectiveEpilogueFwdINS6_IJSA_SA_SB_EEES9_NS_10bfloat16_tESF_Li256ELb1ELb1ELb0ELb1EEENS1_36VarlenDynamicPersistentTileSchedulerILi128ELi224ELi256ELi128ELb0ELb1ELb1ELb0ELb1ELb1EEEEEEEEEvNT_6ParamsE,@function
        .size           _ZN7cutlass13device_kernelIN5flash11enable_sm90INS1_16FlashAttnFwdSm90INS1_25CollectiveMainloopFwdSm90ILi2EN4cute5tupleIJNS5_1CILi1EEES8_S8_EEENS6_IJNS7_ILi128EEENS7_ILi224EEESA_EEELi128ENS_12float_e4m3_tEfNS_4arch4Sm90ELb0ELb0ELb0ELb1ELb0ELb0ELb0ELb1ELb1ELb1ELb0ELb0EEENS1_21CollectiveEpilogueFwdINS6_IJSA_SA_SB_EEES9_NS_10bfloat16_tESF_Li256ELb1ELb1ELb0ELb1EEENS1_36VarlenDynamicPersistentTileSchedulerILi128ELi224ELi256ELi128ELb0ELb1ELb1ELb0ELb1ELb1EEEEEEEEEvNT_6ParamsE,(.L_x_10 - _ZN7cutlass13device_kernelIN5flash11enable_sm90INS1_16FlashAttnFwdSm90INS1_25CollectiveMainloopFwdSm90ILi2EN4cute5tupleIJNS5_1CILi1EEES8_S8_EEENS6_IJNS7_ILi128EEENS7_ILi224EEESA_EEELi128ENS_12float_e4m3_tEfNS_4arch4Sm90ELb0ELb0ELb0ELb1ELb0ELb0ELb0ELb1ELb1ELb1ELb0ELb0EEENS1_21CollectiveEpilogueFwdINS6_IJSA_SA_SB_EEES9_NS_10bfloat16_tESF_Li256ELb1ELb1ELb0ELb1EEENS1_36VarlenDynamicPersistentTileSchedulerILi128ELi224ELi256ELi128ELb0ELb1ELb1ELb0ELb1ELb1EEEEEEEEEvNT_6ParamsE)
        .other          _ZN7cutlass13device_kernelIN5flash11enable_sm90INS1_16FlashAttnFwdSm90INS1_25CollectiveMainloopFwdSm90ILi2EN4cute5tupleIJNS5_1CILi1EEES8_S8_EEENS6_IJNS7_ILi128EEENS7_ILi224EEESA_EEELi128ENS_12float_e4m3_tEfNS_4arch4Sm90ELb0ELb0ELb0ELb1ELb0ELb0ELb0ELb1ELb1ELb1ELb0ELb0EEENS1_21CollectiveEpilogueFwdINS6_IJSA_SA_SB_EEES9_NS_10bfloat16_tESF_Li256ELb1ELb1ELb0ELb1EEENS1_36VarlenDynamicPersistentTileSchedulerILi128ELi224ELi256ELi128ELb0ELb1ELb1ELb0ELb1ELb1EEEEEEEEEvNT_6ParamsE,@"STO_CUDA_ENTRY STV_DEFAULT"
_ZN7cutlass13device_kernelIN5flash11enable_sm90INS1_16FlashAttnFwdSm90INS1_25CollectiveMainloopFwdSm90ILi2EN4cute5tupleIJNS5_1CILi1EEES8_S8_EEENS6_IJNS7_ILi128EEENS7_ILi224EEESA_EEELi128ENS_12float_e4m3_tEfNS_4arch4Sm90ELb0ELb0ELb0ELb1ELb0ELb0ELb0ELb1ELb1ELb1ELb0ELb0EEENS1_21CollectiveEpilogueFwdINS6_IJSA_SA_SB_EEES9_NS_10bfloat16_tESF_Li256ELb1ELb1ELb0ELb1EEENS1_36VarlenDynamicPersistentTileSchedulerILi128ELi224ELi256ELi128ELb0ELb1ELb1ELb0ELb1ELb1EEEEEEEEEvNT_6ParamsE:
[----:B------:R-:W-:Y:S01]  /*0000*/  LDC R1, c[0x0][0x37c] ;  /* 0x0000df00ff017b82 */ /* 0x000fe20000000800 */
[----:B------:R-:W-:Y:S05]  /*0010*/  EXIT ;  /* 0x000000000000794d */ /* 0x000fea0003800000 */
.L_x_1:
        /* <DEDUP_REMOVED lines=14> */
.L_x_10:


//--------------------- .text._ZN7cutlass13device_kernelIN5flash11enable_sm90INS1_16FlashAttnFwdSm90INS1_25CollectiveMainloopFwdSm90ILi2EN4cute5tupleIJNS5_1CILi1EEES8_S8_EEENS6_IJNS7_ILi128EEENS7_ILi224EEESA_EEELi128ENS_12float_e4m3_tEfNS_4arch4Sm90ELb0ELb0ELb0ELb1ELb0ELb1ELb0ELb1ELb1ELb1ELb0ELb0EEENS1_21CollectiveEpilogueFwdINS6_IJSA_SA_SB_EEES9_NS_10bfloat16_tESF_Li256ELb1ELb1ELb0ELb1EEENS1_36VarlenDynamicPersistentTileSchedulerILi128ELi224ELi256ELi128ELb0ELb1ELb1ELb0ELb1ELb1EEEEEEEEEvNT_6ParamsE --------------------------
	.section	.text._ZN7cutlass13device_kernelIN5flash11enable_sm90INS1_16FlashAttnFwdSm90INS1_25CollectiveMainloopFwdSm90ILi2EN4cute5tupleIJNS5_1CILi1EEES8_S8_EEENS6_IJNS7_ILi128EEENS7_ILi224EEESA_EEELi128ENS_12float_e4m3_tEfNS_4arch4Sm90ELb0ELb0ELb0ELb1ELb0ELb1ELb0ELb1ELb1ELb1ELb0ELb0EEENS1_21CollectiveEpilogueFwdINS6_IJSA_SA_SB_EEES9_NS_10bfloat16_tESF_Li256ELb1ELb1ELb0ELb1EEENS1_36VarlenDynamicPersistentTileSchedulerILi128ELi224ELi256ELi128ELb0ELb1ELb1ELb0ELb1ELb1EEEEEEEEEvNT_6ParamsE,"ax",@progbits
	.align	128
.text._ZN7cutlass13device_kernelIN5flash11enable_sm90INS1_16FlashAttnFwdSm90INS1_25CollectiveMainloopFwdSm90ILi2EN4cute5tupleIJNS5_1CILi1EEES8_S8_EEENS6_IJNS7_ILi128EEENS7_ILi224EEESA_EEELi128ENS_12float_e4m3_tEfNS_4arch4Sm90ELb0ELb0ELb0ELb1ELb0ELb1ELb0ELb1ELb1ELb1ELb0ELb0EEENS1_21CollectiveEpilogueFwdINS6_IJSA_SA_SB_EEES9_NS_10bfloat16_tESF_Li256ELb1ELb1ELb0ELb1EEENS1_36VarlenDynamicPersistentTileSchedulerILi128ELi224ELi256ELi128ELb0ELb1ELb1ELb0ELb1ELb1EEEEEEEEEvNT_6ParamsE:
        .type           _ZN7cutlass13device_kernelIN5flash11enable_sm90INS1_16FlashAttnFwdSm90INS1_25CollectiveMainloopFwdSm90ILi2EN4cute5tupleIJNS5_1CILi1EEES8_S8_EEENS6_IJNS7_ILi128EEENS7_ILi224EEESA_EEELi128ENS_12float_e4m3_tEfNS_4arch4Sm90ELb0ELb0ELb0ELb1ELb0ELb1ELb0ELb1ELb1ELb1ELb0ELb0EEENS1_21CollectiveEpilogueFwdINS6_IJSA_SA_SB_EEES9_NS_10bfloat16_tESF_Li256ELb1ELb1ELb0ELb1EEENS1_36VarlenDynamicPersistentTileSchedulerILi128ELi224ELi256ELi128ELb0ELb1ELb1ELb0ELb1ELb1EEEEEEEEEvNT_6ParamsE,@function
        .size           _ZN7cutlass13device_kernelIN5flash11enable_sm90INS1_16FlashAttnFwdSm90INS1_25CollectiveMainloopFwdSm90ILi2EN4cute5tupleIJNS5_1CILi1EEES8_S8_EEENS6_IJNS7_ILi128EEENS7_ILi224EEESA_EEELi128ENS_12float_e4m3_tEfNS_4arch4Sm90ELb0ELb0ELb0ELb1ELb0ELb1ELb0ELb1ELb1ELb1ELb0ELb0EEENS1_21CollectiveEpilogueFwdINS6_IJSA_SA_SB_EEES9_NS_10bfloat16_tESF_Li256ELb1ELb1ELb0ELb1EEENS1_36VarlenDynamicPersistentTileSchedulerILi128ELi224ELi256ELi128ELb0ELb1ELb1ELb0ELb1ELb1EEEEEEEEEvNT_6ParamsE,(.L_x_11 - _ZN7cutlass13device_kernelIN5flash11enable_sm90INS1_16FlashAttnFwdSm90INS1_25CollectiveMainloopFwdSm90ILi2EN4cute5tupleIJNS5_1CILi1EEES8_S8_EEENS6_IJNS7_ILi128EEENS7_ILi224EEESA_EEELi128ENS_12float_e4m3_tEfNS_4arch4Sm90ELb0ELb0ELb0ELb1ELb0ELb1ELb0ELb1ELb1ELb1ELb0ELb0EEENS1_21CollectiveEpilogueFwdINS6_IJSA_SA_SB_EEES9_NS_10bfloat16_tESF_Li256ELb1ELb1ELb0ELb1EEENS1_36VarlenDynamicPersistentTileSchedulerILi128ELi224ELi256ELi128ELb0ELb1ELb1ELb0ELb1ELb1EEEEEEEEEvNT_6ParamsE)
        .other          _ZN7cutlass13device_kernelIN5flash11enable_sm90INS1_16FlashAttnFwdSm90INS1_25CollectiveMainloopFwdSm90ILi2EN4cute5tupleIJNS5_1CILi1EEES8_S8_EEENS6_IJNS7_ILi128EEENS7_ILi224EEESA_EEELi128ENS_12float_e4m3_tEfNS_4arch4Sm90ELb0ELb0ELb0ELb1ELb0ELb1ELb0ELb1ELb1ELb1ELb0ELb0EEENS1_21CollectiveEpilogueFwdINS6_IJSA_SA_SB_EEES9_NS_10bfloat16_tESF_Li256ELb1ELb1ELb0ELb1EEENS1_36VarlenDynamicPersistentTileSchedulerILi128ELi224ELi256ELi128ELb0ELb1ELb1ELb0ELb1ELb1EEEEEEEEEvNT_6ParamsE,@"STO_CUDA_ENTRY STV_DEFAULT"
_ZN7cutlass13device_kernelIN5flash11enable_sm90INS1_16FlashAttnFwdSm90INS1_25CollectiveMainloopFwdSm90ILi2EN4cute5tupleIJNS5_1CILi1EEES8_S8_EEENS6_IJNS7_ILi128EEENS7_ILi224EEESA_EEELi128ENS_12float_e4m3_tEfNS_4arch4Sm90ELb0ELb0ELb0ELb1ELb0ELb1ELb0ELb1ELb1ELb1ELb0ELb0EEENS1_21CollectiveEpilogueFwdINS6_IJSA_SA_SB_EEES9_NS_10bfloat16_tESF_Li256ELb1ELb1ELb0ELb1EEENS1_36VarlenDynamicPersistentTileSchedulerILi128ELi224ELi256ELi128ELb0ELb1ELb1ELb0ELb1ELb1EEEEEEEEEvNT_6ParamsE:
[----:B------:R-:W-:Y:S01]  /*0000*/  LDC R1, c[0x0][0x37c] ;  /* 0x0000df00ff017b82 */ /* 0x000fe20000000800 */
[----:B------:R-:W-:Y:S05]  /*0010*/  EXIT ;  /* 0x000000000000794d */ /* 0x000fea0003800000 */
.L_x_2:
        /* <DEDUP_REMOVED lines=14> */
.L_x_11:


//--------------------- .text._ZN7cutlass13device_kernelIN5flash11enable_sm90INS1_16FlashAttnFwdSm90INS1_25CollectiveMainloopFwdSm90ILi2EN4cute5tupleIJNS5_1CILi1EEES8_S8_EEENS6_IJNS7_ILi128EEENS7_ILi224EEESA_EEELi128ENS_12float_e4m3_tEfNS_4arch4Sm90ELb0ELb1ELb0ELb0ELb0ELb0ELb0ELb1ELb1ELb1ELb0ELb0EEENS1_21CollectiveEpilogueFwdINS6_IJSA_SA_SB_EEES9_NS_10bfloat16_tESF_Li256ELb0ELb1ELb0ELb1EEENS1_30DynamicPersistentTileSchedulerILi256ELi128ELb0ELb1ELb1EEEEEEEEEvNT_6ParamsE --------------------------
	.section	.text._ZN7cutlass13device_kernelIN5flash11enable_sm90INS1_16FlashAttnFwdSm90INS1_25CollectiveMainloopFwdSm90ILi2EN4cute5tupleIJNS5_1CILi1EEES8_S8_EEENS6_IJNS7_ILi128EEENS7_ILi224EEESA_EEELi128ENS_12float_e4m3_tEfNS_4arch4Sm90ELb0ELb1ELb0ELb0ELb0ELb0ELb0ELb1ELb1ELb1ELb0ELb0EEENS1_21CollectiveEpilogueFwdINS6_IJSA_SA_SB_EEES9_NS_10bfloat16_tESF_Li256ELb0ELb1ELb0ELb1EEENS1_30DynamicPersistentTileSchedulerILi256ELi128ELb0ELb1ELb1EEEEEEEEEvNT_6ParamsE,"ax",@progbits
	.align	128
.text._ZN7cutlass13device_kernelIN5flash11enable_sm90INS1_16FlashAttnFwdSm90INS1_25CollectiveMainloopFwdSm90ILi2EN4cute5tupleIJNS5_1CILi1EEES8_S8_EEENS6_IJNS7_ILi128EEENS7_ILi224EEESA_EEELi128ENS_12float_e4m3_tEfNS_4arch4Sm90ELb0ELb1ELb0ELb0ELb0ELb0ELb0ELb1ELb1ELb1ELb0ELb0EEENS1_21CollectiveEpilogueFwdINS6_IJSA_SA_SB_EEES9_NS_10bfloat16_tESF_Li256ELb0ELb1ELb0ELb1EEENS1_30DynamicPersistentTileSchedulerILi256ELi128ELb0ELb1ELb1EEEEEEEEEvNT_6ParamsE:
        .type           _ZN7cutlass13device_kernelIN5flash11enable_sm90INS1_16FlashAttnFwdSm90INS1_25CollectiveMainloopFwdSm90ILi2EN4cute5tupleIJNS5_1CILi1EEES8_S8_EEENS6_IJNS7_ILi128EEENS7_ILi224EEESA_EEELi128ENS_12float_e4m3_tEfNS_4arch4Sm90ELb0ELb1ELb0ELb0ELb0ELb0ELb0ELb1ELb1ELb1ELb0ELb0EEENS1_21CollectiveEpilogueFwdINS6_IJSA_SA_SB_EEES9_NS_10bfloat16_tESF_Li256ELb0ELb1ELb0ELb1EEENS1_30DynamicPersistentTileSchedulerILi256ELi128ELb0ELb1ELb1EEEEEEEEEvNT_6ParamsE,@function
        .size           _ZN7cutlass13device_kernelIN5flash11enable_sm90INS1_16FlashAttnFwdSm90INS1_25CollectiveMainloopFwdSm90ILi2EN4cute5tupleIJNS5_1CILi1EEES8_S8_EEENS6_IJNS7_ILi128EEENS7_ILi224EEESA_EEELi128ENS_12float_e4m3_tEfNS_4arch4Sm90ELb0ELb1ELb0ELb0ELb0ELb0ELb0ELb1ELb1ELb1ELb0ELb0EEENS1_21CollectiveEpilogueFwdINS6_IJSA_SA_SB_EEES9_NS_10bfloat16_tESF_Li256ELb0ELb1ELb0ELb1EEENS1_30DynamicPersistentTileSchedulerILi256ELi128ELb0ELb1ELb1EEEEEEEEEvNT_6ParamsE,(.L_x_12 - _ZN7cutlass13device_kernelIN5flash11enable_sm90INS1_16FlashAttnFwdSm90INS1_25CollectiveMainloopFwdSm90ILi2EN4cute5tupleIJNS5_1CILi1EEES8_S8_EEENS6_IJNS7_ILi128EEENS7_ILi224EEESA_EEELi128ENS_12float_e4m3_tEfNS_4arch4Sm90ELb0ELb1ELb0ELb0ELb0ELb0ELb0ELb1ELb1ELb1ELb0ELb0EEENS1_21CollectiveEpilogueFwdINS6_IJSA_SA_SB_EEES9_NS_10bfloat16_tESF_Li256ELb0ELb1ELb0ELb1EEENS1_30DynamicPersistentTileSchedulerILi256ELi128ELb0ELb1ELb1EEEEEEEEEvNT_6ParamsE)
        .other          _ZN7cutlass13device_kernelIN5flash11enable_sm90INS1_16FlashAttnFwdSm90INS1_25CollectiveMainloopFwdSm90ILi2EN4cute5tupleIJNS5_1CILi1EEES8_S8_EEENS6_IJNS7_ILi128EEENS7_ILi224EEESA_EEELi128ENS_12float_e4m3_tEfNS_4arch4Sm90ELb0ELb1ELb0ELb0ELb0ELb0ELb0ELb1ELb1ELb1ELb0ELb0EEENS1_21CollectiveEpilogueFwdINS6_IJSA_SA_SB_EEES9_NS_10bfloat16_tESF_Li256ELb0ELb1ELb0ELb1EEENS1_30DynamicPersistentTileSchedulerILi256ELi128ELb0ELb1ELb1EEEEEEEEEvNT_6ParamsE,@"STO_CUDA_ENTRY STV_DEFAULT"
_ZN7cutlass13device_kernelIN5flash11enable_sm90INS1_16FlashAttnFwdSm90INS1_25CollectiveMainloopFwdSm90ILi2EN4cute5tupleIJNS5_1CILi1EEES8_S8_EEENS6_IJNS7_ILi128EEENS7_ILi224EEESA_EEELi128ENS_12float_e4m3_tEfNS_4arch4Sm90ELb0ELb1ELb0ELb0ELb0ELb0ELb0ELb1ELb1ELb1ELb0ELb0EEENS1_21CollectiveEpilogueFwdINS6_IJSA_SA_SB_EEES9_NS_10bfloat16_tESF_Li256ELb0ELb1ELb0ELb1EEENS1_30DynamicPersistentTileSchedulerILi256ELi128ELb0ELb1ELb1EEEEEEEEEvNT_6ParamsE:
[----:B------:R-:W-:Y:S01]  /*0000*/  LDC R1, c[0x0][0x37c] ;  /* 0x0000df00ff017b82 */ /* 0x000fe20000000800 */
[----:B------:R-:W-:Y:S05]  /*0010*/  EXIT ;  /* 0x000000000000794d */ /* 0x000fea0003800000 */
.L_x_3:
        /* <DEDUP_REMOVED lines=14> */
.L_x_12:


//--------------------- .text._ZN7cutlass13device_kernelIN5flash11enable_sm90INS1_16FlashAttnFwdSm90INS1_25CollectiveMainloopFwdSm90ILi2EN4cute5tupleIJNS5_1CILi1EEES8_S8_EEENS6_IJNS7_ILi128EEENS7_ILi224EEESA_EEELi128ENS_12float_e4m3_tEfNS_4arch4Sm90ELb0ELb1ELb0ELb1ELb0ELb0ELb0ELb1ELb1ELb1ELb0ELb0EEENS1_21CollectiveEpilogueFwdINS6_IJSA_SA_SB_EEES9_NS_10bfloat16_tESF_Li256ELb1ELb1ELb0ELb1EEENS1_36VarlenDynamicPersistentTileSchedulerILi128ELi224ELi256ELi128ELb0ELb1ELb1ELb1ELb0ELb1EEEEEEEEEvNT_6ParamsE --------------------------
	.section	.text._ZN7cutlass13device_kernelIN5flash11enable_sm90INS1_16FlashAttnFwdSm90INS1_25CollectiveMainloopFwdSm90ILi2EN4cute5tupleIJNS5_1CILi1EEES8_S8_EEENS6_IJNS7_ILi128EEENS7_ILi224EEESA_EEELi128ENS_12float_e4m3_tEfNS_4arch4Sm90ELb0ELb1ELb0ELb1ELb0ELb0ELb0ELb1ELb1ELb1ELb0ELb0EEENS1_21CollectiveEpilogueFwdINS6_IJSA_SA_SB_EEES9_NS_10bfloat16_tESF_Li256ELb1ELb1ELb0ELb1EEENS1_36VarlenDynamicPersistentTileSchedulerILi128ELi224ELi256ELi128ELb0ELb1ELb1ELb1ELb0ELb1EEEEEEEEEvNT_6ParamsE,"ax",@progbits
	.align	128
.text._ZN7cutlass13device_kernelIN5flash11enable_sm90INS1_16FlashAttnFwdSm90INS1_25CollectiveMainloopFwdSm90ILi2EN4cute5tupleIJNS5_1CILi1EEES8_S8_EEENS6_IJNS7_ILi128EEENS7_ILi224EEESA_EEELi128ENS_12float_e4m3_tEfNS_4arch4Sm90ELb0ELb1ELb0ELb1ELb0ELb0ELb0ELb1ELb1ELb1ELb0ELb0EEENS1_21CollectiveEpilogueFwdINS6_IJSA_SA_SB_EEES9_NS_10bfloat16_tESF_Li256ELb1ELb1ELb0ELb1EEENS1_36VarlenDynamicPersistentTileSchedulerILi128ELi224ELi256ELi128ELb0ELb1ELb1ELb1ELb0ELb1EEEEEEEEEvNT_6ParamsE:
        .type           _ZN7cutlass13device_kernelIN5flash11enable_sm90INS1_16FlashAttnFwdSm90INS1_25CollectiveMainloopFwdSm90ILi2EN4cute5tupleIJNS5_1CILi1EEES8_S8_EEENS6_IJNS7_ILi128EEENS7_ILi224EEESA_EEELi128ENS_12float_e4m3_tEfNS_4arch4Sm90ELb0ELb1ELb0ELb1ELb0ELb0ELb0ELb1ELb1ELb1ELb0ELb0EEENS1_21CollectiveEpilogueFwdINS6_IJSA_SA_SB_EEES9_NS_10bfloat16_tESF_Li256ELb1ELb1ELb0ELb1EEENS1_36VarlenDynamicPersistentTileSchedulerILi128ELi224ELi256ELi128ELb0ELb1ELb1ELb1ELb0ELb1EEEEEEEEEvNT_6ParamsE,@function
        .size           _ZN7cutlass13device_kernelIN5flash11enable_sm90INS1_16FlashAttnFwdSm90INS1_25CollectiveMainloopFwdSm90ILi2EN4cute5tupleIJNS5_1CILi1EEES8_S8_EEENS6_IJNS7_ILi128EEENS7_ILi224EEESA_EEELi128ENS_12float_e4m3_tEfNS_4arch4Sm90ELb0ELb1ELb0ELb1ELb0ELb0ELb0ELb1ELb1ELb1ELb0ELb0EEENS1_21CollectiveEpilogueFwdINS6_IJSA_SA_SB_EEES9_NS_10bfloat16_tESF_Li256ELb1ELb1ELb0ELb1EEENS1_36VarlenDynamicPersistentTileSchedulerILi128ELi224ELi256ELi128ELb0ELb1ELb1ELb1ELb0ELb1EEEEEEEEEvNT_6ParamsE,(.L_x_13 - _ZN7cutlass13device_kernelIN5flash11enable_sm90INS1_16FlashAttnFwdSm90INS1_25CollectiveMainloopFwdSm90ILi2EN4cute5tupleIJNS5_1CILi1EEES8_S8_EEENS6_IJNS7_ILi128EEENS7_ILi224EEESA_EEELi128ENS_12float_e4m3_tEfNS_4arch4Sm90ELb0ELb1ELb0ELb1ELb0ELb0ELb0ELb1ELb1ELb1ELb0ELb0EEENS1_21CollectiveEpilogueFwdINS6_IJSA_SA_SB_EEES9_NS_10bfloat16_tESF_Li256ELb1ELb1ELb0ELb1EEENS1_36VarlenDynamicPersistentTileSchedulerILi128ELi224ELi256ELi128ELb0ELb1ELb1ELb1ELb0ELb1EEEEEEEEEvNT_6ParamsE)
        .other          _ZN7cutlass13device_kernelIN5flash11enable_sm90INS1_16FlashAttnFwdSm90INS1_25CollectiveMainloopFwdSm90ILi2EN4cute5tupleIJNS5_1CILi1EEES8_S8_EEENS6_IJNS7_ILi128EEENS7_ILi224EEESA_EEELi128ENS_12float_e4m3_tEfNS_4arch4Sm90ELb0ELb1ELb0ELb1ELb0ELb0ELb0ELb1ELb1ELb1ELb0ELb0EEENS1_21CollectiveEpilogueFwdINS6_IJSA_SA_SB_EEES9_NS_10bfloat16_tESF_Li256ELb1ELb1ELb0ELb1EEENS1_36VarlenDynamicPersistentTileSchedulerILi128ELi224ELi256ELi128ELb0ELb1ELb1ELb1ELb0ELb1EEEEEEEEEvNT_6ParamsE,@"STO_CUDA_ENTRY STV_DEFAULT"
_ZN7cutlass13device_kernelIN5flash11enable_sm90INS1_16FlashAttnFwdSm90INS1_25CollectiveMainloopFwdSm90ILi2EN4cute5tupleIJNS5_1CILi1EEES8_S8_EEENS6_IJNS7_ILi128EEENS7_ILi224EEESA_EEELi128ENS_12float_e4m3_tEfNS_4arch4Sm90ELb0ELb1ELb0ELb1ELb0ELb0ELb0ELb1ELb1ELb1ELb0ELb0EEENS1_21CollectiveEpilogueFwdINS6_IJSA_SA_SB_EEES9_NS_10bfloat16_tESF_Li256ELb1ELb1ELb0ELb1EEENS1_36VarlenDynamicPersistentTileSchedulerILi128ELi224ELi256ELi128ELb0ELb1ELb1ELb1ELb0ELb1EEEEEEEEEvNT_6ParamsE:
[----:B------:R-:W-:Y:S01]  /*0000*/  LDC R1, c[0x0][0x37c] ;  /* 0x0000df00ff017b82 */ /* 0x000fe20000000800 */
[----:B------:R-:W-:Y:S05]  /*0010*/  EXIT ;  /* 0x000000000000794d */ /* 0x000fea0003800000 */
.L_x_4:
        /* <DEDUP_REMOVED lines=14> */
.L_x_13:


//--------------------- .text._ZN7cutlass13device_kernelIN5flash11enable_sm90INS1_16FlashAttnFwdSm90INS1_25CollectiveMainloopFwdSm90ILi2EN4cute5tupleIJNS5_1CILi1EEES8_S8_EEENS6_IJNS7_ILi128EEENS7_ILi224EEESA_EEELi128ENS_12float_e4m3_tEfNS_4arch4Sm90ELb0ELb1ELb0ELb1ELb0ELb1ELb0ELb1ELb1ELb1ELb0ELb0EEENS1_21CollectiveEpilogueFwdINS6_IJSA_SA_SB_EEES9_NS_10bfloat16_tESF_Li256ELb1ELb1ELb0ELb1EEENS1_36VarlenDynamicPersistentTileSchedulerILi128ELi224ELi256ELi128ELb0ELb1ELb1ELb1ELb0ELb1EEEEEEEEEvNT_6ParamsE --------------------------
	.section	.text._ZN7cutlass13device_kernelIN5flash11enable_sm90INS1_16FlashAttnFwdSm90INS1_25CollectiveMainloopFwdSm90ILi2EN4cute5tupleIJNS5_1CILi1EEES8_S8_EEENS6_IJNS7_ILi128EEENS7_ILi224EEESA_EEELi128ENS_12float_e4m3_tEfNS_4arch4Sm90ELb0ELb1ELb0ELb1ELb0ELb1ELb0ELb1ELb1ELb1ELb0ELb0EEENS1_21CollectiveEpilogueFwdINS6_IJSA_SA_SB_EEES9_NS_10bfloat16_tESF_Li256ELb1ELb1ELb0ELb1EEENS1_36VarlenDynamicPersistentTileSchedulerILi128ELi224ELi256ELi128ELb0ELb1ELb1ELb1ELb0ELb1EEEEEEEEEvNT_6ParamsE,"ax",@progbits
	.align	128
.text._ZN7cutlass13device_kernelIN5flash11enable_sm90INS1_16FlashAttnFwdSm90INS1_25CollectiveMainloopFwdSm90ILi2EN4cute5tupleIJNS5_1CILi1EEES8_S8_EEENS6_IJNS7_ILi128EEENS7_ILi224EEESA_EEELi128ENS_12float_e4m3_tEfNS_4arch4Sm90ELb0ELb1ELb0ELb1ELb0ELb1ELb0ELb1ELb1ELb1ELb0ELb0EEENS1_21CollectiveEpilogueFwdINS6_IJSA_SA_SB_EEES9_NS_10bfloat16_tESF_Li256ELb1ELb1ELb0ELb1EEENS1_36VarlenDynamicPersistentTileSchedulerILi128ELi224ELi256ELi128ELb0ELb1ELb1ELb1ELb0ELb1EEEEEEEEEvNT_6ParamsE:
        .type           _ZN7cutlass13device_kernelIN5flash11enable_sm90INS1_16FlashAttnFwdSm90INS1_25CollectiveMainloopFwdSm90ILi2EN4cute5tupleIJNS5_1CILi1EEES8_S8_EEENS6_IJNS7_ILi128EEENS7_ILi224EEESA_EEELi128ENS_12float_e4m3_tEfNS_4arch4Sm90ELb0ELb1ELb0ELb1ELb0ELb1ELb0ELb1ELb1ELb1ELb0ELb0EEENS1_21CollectiveEpilogueFwdINS6_IJSA_SA_SB_EEES9_NS_10bfloat16_tESF_Li256ELb1ELb1ELb0ELb1EEENS1_36VarlenDynamicPersistentTileSchedulerILi128ELi224ELi256ELi128ELb0ELb1ELb1ELb1ELb0ELb1EEEEEEEEEvNT_6ParamsE,@function
        .size           _ZN7cutlass13device_kernelIN5flash11enable_sm90INS1_16FlashAttnFwdSm90INS1_25CollectiveMainloopFwdSm90ILi2EN4cute5tupleIJNS5_1CILi1EEES8_S8_EEENS6_IJNS7_ILi128EEENS7_ILi224EEESA_EEELi128ENS_12float_e4m3_tEfNS_4arch4Sm90ELb0ELb1ELb0ELb1ELb0ELb1ELb0ELb1ELb1ELb1ELb0ELb0EEENS1_21CollectiveEpilogueFwdINS6_IJSA_SA_SB_EEES9_NS_10bfloat16_tESF_Li256ELb1ELb1ELb0ELb1EEENS1_36VarlenDynamicPersistentTileSchedulerILi128ELi224ELi256ELi128ELb0ELb1ELb1ELb1ELb0ELb1EEEEEEEEEvNT_6ParamsE,(.L_x_14 - _ZN7cutlass13device_kernelIN5flash11enable_sm90INS1_16FlashAttnFwdSm90INS1_25CollectiveMainloopFwdSm90ILi2EN4cute5tupleIJNS5_1CILi1EEES8_S8_EEENS6_IJNS7_ILi128EEENS7_ILi224EEESA_EEELi128ENS_12float_e4m3_tEfNS_4arch4Sm90ELb0ELb1ELb0ELb1ELb0ELb1ELb0ELb1ELb1ELb1ELb0ELb0EEENS1_21CollectiveEpilogueFwdINS6_IJSA_SA_SB_EEES9_NS_10bfloat16_tESF_Li256ELb1ELb1ELb0ELb1EEENS1_36VarlenDynamicPersistentTileSchedulerILi128ELi224ELi256ELi128ELb0ELb1ELb1ELb1ELb0ELb1EEEEEEEEEvNT_6ParamsE)
        .other          _ZN7cutlass13device_kernelIN5flash11enable_sm90INS1_16FlashAttnFwdSm90INS1_25CollectiveMainloopFwdSm90ILi2EN4cute5tupleIJNS5_1CILi1EEES8_S8_EEENS6_IJNS7_ILi128EEENS7_ILi224EEESA_EEELi128ENS_12float_e4m3_tEfNS_4arch4Sm90ELb0ELb1ELb0ELb1ELb0ELb1ELb0ELb1ELb1ELb1ELb0ELb0EEENS1_21CollectiveEpilogueFwdINS6_IJSA_SA_SB_EEES9_NS_10bfloat16_tESF_Li256ELb1ELb1ELb0ELb1EEENS1_36VarlenDynamicPersistentTileSchedulerILi128ELi224ELi256ELi128ELb0ELb1ELb1ELb1ELb0ELb1EEEEEEEEEvNT_6ParamsE,@"STO_CUDA_ENTRY STV_DEFAULT"
_ZN7cutlass13device_kernelIN5flash11enable_sm90INS1_16FlashAttnFwdSm90INS1_25CollectiveMainloopFwdSm90ILi2EN4cute5tupleIJNS5_1CILi1EEES8_S8_EEENS6_IJNS7_ILi128EEENS7_ILi224EEESA_EEELi128ENS_12float_e4m3_tEfNS_4arch4Sm90ELb0ELb1ELb0ELb1ELb0ELb1ELb0ELb1ELb1ELb1ELb0ELb0EEENS1_21CollectiveEpilogueFwdINS6_IJSA_SA_SB_EEES9_NS_10bfloat16_tESF_Li256ELb1ELb1ELb0ELb1EEENS1_36VarlenDynamicPersistentTileSchedulerILi128ELi224ELi256ELi128ELb0ELb1ELb1ELb1ELb0ELb1EEEEEEEEEvNT_6ParamsE:
[----:B------:R-:W-:Y:S01]  /*0000*/  LDC R1, c[0x0][0x37c] ;  /* 0x0000df00ff017b82 */ /* 0x000fe20000000800 */
[----:B------:R-:W-:Y:S05]  /*0010*/  EXIT ;  /* 0x000000000000794d */ /* 0x000fea0003800000 */
.L_x_5:
        /* <DEDUP_REMOVED lines=14> */
.L_x_14:


//--------------------- .text._ZN7cutlass13device_kernelIN5flash11enable_sm90INS1_16FlashAttnFwdSm90INS1_25CollectiveMainloopFwdSm90ILi2EN4cute5tupleIJNS5_1CILi1EEES8_S8_EEENS6_IJNS7_ILi128EEENS7_ILi224EEESA_EEELi128ENS_12float_e4m3_tEfNS_4arch4Sm90ELb1ELb0ELb0ELb0ELb0ELb0ELb0ELb1ELb1ELb1ELb0ELb0EEENS1_21CollectiveEpilogueFwdINS6_IJSA_SA_SB_EEES9_NS_10bfloat16_tESF_Li256ELb0ELb1ELb0ELb1EEENS1_30DynamicPersistentTileSchedulerILi256ELi128ELb0ELb1ELb1EEEEEEEEEvNT_6ParamsE --------------------------
	.section	.text._ZN7cutlass13device_kernelIN5flash11enable_sm90INS1_16FlashAttnFwdSm90INS1_25CollectiveMainloopFwdSm90ILi2EN4cute5tupleIJNS5_1CILi1EEES8_S8_EEENS6_IJNS7_ILi128EEENS7_ILi224EEESA_EEELi128ENS_12float_e4m3_tEfNS_4arch4Sm90ELb1ELb0ELb0ELb0ELb0ELb0ELb0ELb1ELb1ELb1ELb0ELb0EEENS1_21CollectiveEpilogueFwdINS6_IJSA_SA_SB_EEES9_NS_10bfloat16_tESF_Li256ELb0ELb1ELb0ELb1EEENS1_30DynamicPersistentTileSchedulerILi256ELi128ELb0ELb1ELb1EEEEEEEEEvNT_6ParamsE,"ax",@progbits
	.align	128
.text._ZN7cutlass13device_kernelIN5flash11enable_sm90INS1_16FlashAttnFwdSm90INS1_25CollectiveMainloopFwdSm90ILi2EN4cute5tupleIJNS5_1CILi1EEES8_S8_EEENS6_IJNS7_ILi128EEENS7_ILi224EEESA_EEELi128ENS_12float_e4m3_tEfNS_4arch4Sm90ELb1ELb0ELb0ELb0ELb0ELb0ELb0ELb1ELb1ELb1ELb0ELb0EEENS1_21CollectiveEpilogueFwdINS6_IJSA_SA_SB_EEES9_NS_10bfloat16_tESF_Li256ELb0ELb1ELb0ELb1EEENS1_30DynamicPersistentTileSchedulerILi256ELi128ELb0ELb1ELb1EEEEEEEEEvNT_6ParamsE:
        .type           _ZN7cutlass13device_kernelIN5flash11enable_sm90INS1_16FlashAttnFwdSm90INS1_25CollectiveMainloopFwdSm90ILi2EN4cute5tupleIJNS5_1CILi1EEES8_S8_EEENS6_IJNS7_ILi128EEENS7_ILi224EEESA_EEELi128ENS_12float_e4m3_tEfNS_4arch4Sm90ELb1ELb0ELb0ELb0ELb0ELb0ELb0ELb1ELb1ELb1ELb0ELb0EEENS1_21CollectiveEpilogueFwdINS6_IJSA_SA_SB_EEES9_NS_10bfloat16_tESF_Li256ELb0ELb1ELb0ELb1EEENS1_30DynamicPersistentTileSchedulerILi256ELi128ELb0ELb1ELb1EEEEEEEEEvNT_6ParamsE,@function
        .size           _ZN7cutlass13device_kernelIN5flash11enable_sm90INS1_16FlashAttnFwdSm90INS1_25CollectiveMainloopFwdSm90ILi2EN4cute5tupleIJNS5_1CILi1EEES8_S8_EEENS6_IJNS7_ILi128EEENS7_ILi224EEESA_EEELi128ENS_12float_e4m3_tEfNS_4arch4Sm90ELb1ELb0ELb0ELb0ELb0ELb0ELb0ELb1ELb1ELb1ELb0ELb0EEENS1_21CollectiveEpilogueFwdINS6_IJSA_SA_SB_EEES9_NS_10bfloat16_tESF_Li256ELb0ELb1ELb0ELb1EEENS1_30DynamicPersistentTileSchedulerILi256ELi128ELb0ELb1ELb1EEEEEEEEEvNT_6ParamsE,(.L_x_15 - _ZN7cutlass13device_kernelIN5flash11enable_sm90INS1_16FlashAttnFwdSm90INS1_25CollectiveMainloopFwdSm90ILi2EN4cute5tupleIJNS5_1CILi1EEES8_S8_EEENS6_IJNS7_ILi128EEENS7_ILi224EEESA_EEELi128ENS_12float_e4m3_tEfNS_4arch4Sm90ELb1ELb0ELb0ELb0ELb0ELb0ELb0ELb1ELb1ELb1ELb0ELb0EEENS1_21CollectiveEpilogueFwdINS6_IJSA_SA_SB_EEES9_NS_10bfloat16_tESF_Li256ELb0ELb1ELb0ELb1EEENS1_30DynamicPersistentTileSchedulerILi256ELi128ELb0ELb1ELb1EEEEEEEEEvNT_6ParamsE)
        .other          _ZN7cutlass13device_kernelIN5flash11enable_sm90INS1_16FlashAttnFwdSm90INS1_25CollectiveMainloopFwdSm90ILi2EN4cute5tupleIJNS5_1CILi1EEES8_S8_EEENS6_IJNS7_ILi128EEENS7_ILi224EEESA_EEELi128ENS_12float_e4m3_tEfNS_4arch4Sm90ELb1ELb0ELb0ELb0ELb0ELb0ELb0ELb1ELb1ELb1ELb0ELb0EEENS1_21CollectiveEpilogueFwdINS6_IJSA_SA_SB_EEES9_NS_10bfloat16_tESF_Li256ELb0ELb1ELb0ELb1EEENS1_30DynamicPersistentTileSchedulerILi256ELi128ELb0ELb1ELb1EEEEEEEEEvNT_6ParamsE,@"STO_CUDA_ENTRY STV_DEFAULT"
_ZN7cutlass13device_kernelIN5flash11enable_sm90INS1_16FlashAttnFwdSm90INS1_25CollectiveMainloopFwdSm90ILi2EN4cute5tupleIJNS5_1CILi1EEES8_S8_EEENS6_IJNS7_ILi128EEENS7_ILi224EEESA_EEELi128ENS_12float_e4m3_tEfNS_4arch4Sm90ELb1ELb0ELb0ELb0ELb0ELb0ELb0ELb1ELb1ELb1ELb0ELb0EEENS1_21CollectiveEpilogueFwdINS6_IJSA_SA_SB_EEES9_NS_10bfloat16_tESF_Li256ELb0ELb1ELb0ELb1EEENS1_30DynamicPersistentTileSchedulerILi256ELi128ELb0ELb1ELb1EEEEEEEEEvNT_6ParamsE:
[----:B------:R-:W-:Y:S01]  /*0000*/  LDC R1, c[0x0][0x37c] ;  /* 0x0000df00ff017b82 */ /* 0x000fe20000000800 */
[----:B------:R-:W-:Y:S05]  /*0010*/  EXIT ;  /* 0x000000000000794d */ /* 0x000fea0003800000 */
.L_x_6:
        /* <DEDUP_REMOVED lines=14> */
.L_x_15:


//--------------------- .text._ZN7cutlass13device_kernelIN5flash11enable_sm90INS1_16FlashAttnFwdSm90INS1_25CollectiveMainloopFwdSm90ILi2EN4cute5tupleIJNS5_1CILi1EEES8_S8_EEENS6_IJNS7_ILi128EEENS7_ILi224EEESA_EEELi128ENS_12float_e4m3_tEfNS_4arch4Sm90ELb1ELb0ELb0ELb1ELb0ELb0ELb0ELb1ELb1ELb1ELb0ELb0EEENS1_21CollectiveEpilogueFwdINS6_IJSA_SA_SB_EEES9_NS_10bfloat16_tESF_Li256ELb1ELb1ELb0ELb1EEENS1_36VarlenDynamicPersistentTileSchedulerILi128ELi224ELi256ELi128ELb0ELb1ELb1ELb1ELb1ELb1EEEEEEEEEvNT_6ParamsE --------------------------
	.section	.text._ZN7cutlass13device_kernelIN5flash11enable_sm90INS1_16FlashAttnFwdSm90INS1_25CollectiveMainloopFwdSm90ILi2EN4cute5tupleIJNS5_1CILi1EEES8_S8_EEENS6_IJNS7_ILi128EEENS7_ILi224EEESA_EEELi128ENS_12float_e4m3_tEfNS_4arch4Sm90ELb1ELb0ELb0ELb1ELb0ELb0ELb0ELb1ELb1ELb1ELb0ELb0EEENS1_21CollectiveEpilogueFwdINS6_IJSA_SA_SB_EEES9_NS_10bfloat16_tESF_Li256ELb1ELb1ELb0ELb1EEENS1_36VarlenDynamicPersistentTileSchedulerILi128ELi224ELi256ELi128ELb0ELb1ELb1ELb1ELb1ELb1EEEEEEEEEvNT_6ParamsE,"ax",@progbits
	.align	128
.text._ZN7cutlass13device_kernelIN5flash11enable_sm90INS1_16FlashAttnFwdSm90INS1_25CollectiveMainloopFwdSm90ILi2EN4cute5tupleIJNS5_1CILi1EEES8_S8_EEENS6_IJNS7_ILi128EEENS7_ILi224EEESA_EEELi128ENS_12float_e4m3_tEfNS_4arch4Sm90ELb1ELb0ELb0ELb1ELb0ELb0ELb0ELb1ELb1ELb1ELb0ELb0EEENS1_21CollectiveEpilogueFwdINS6_IJSA_SA_SB_EEES9_NS_10bfloat16_tESF_Li256ELb1ELb1ELb0ELb1EEENS1_36VarlenDynamicPersistentTileSchedulerILi128ELi224ELi256ELi128ELb0ELb1ELb1ELb1ELb1ELb1EEEEEEEEEvNT_6ParamsE:
        .type           _ZN7cutlass13device_kernelIN5flash11enable_sm90INS1_16FlashAttnFwdSm90INS1_25CollectiveMainloopFwdSm90ILi2EN4cute5tupleIJNS5_1CILi1EEES8_S8_EEENS6_IJNS7_ILi128EEENS7_ILi224EEESA_EEELi128ENS_12float_e4m3_tEfNS_4arch4Sm90ELb1ELb0ELb0ELb1ELb0ELb0ELb0ELb1ELb1ELb1ELb0ELb0EEENS1_21CollectiveEpilogueFwdINS6_IJSA_SA_SB_EEES9_NS_10bfloat16_tESF_Li256ELb1ELb1ELb0ELb1EEENS1_36VarlenDynamicPersistentTileSchedulerILi128ELi224ELi256ELi128ELb0ELb1ELb1ELb1ELb1ELb1EEEEEEEEEvNT_6ParamsE,@function
        .size           _ZN7cutlass13device_kernelIN5flash11enable_sm90INS1_16FlashAttnFwdSm90INS1_25CollectiveMainloopFwdSm90ILi2EN4cute5tupleIJNS5_1CILi1EEES8_S8_EEENS6_IJNS7_ILi128EEENS7_ILi224EEESA_EEELi128ENS_12float_e4m3_tEfNS_4arch4Sm90ELb1ELb0ELb0ELb1ELb0ELb0ELb0ELb1ELb1ELb1ELb0ELb0EEENS1_21CollectiveEpilogueFwdINS6_IJSA_SA_SB_EEES9_NS_10bfloat16_tESF_Li256ELb1ELb1ELb0ELb1EEENS1_36VarlenDynamicPersistentTileSchedulerILi128ELi224ELi256ELi128ELb0ELb1ELb1ELb1ELb1ELb1EEEEEEEEEvNT_6ParamsE,(.L_x_16 - _ZN7cutlass13device_kernelIN5flash11enable_sm90INS1_16FlashAttnFwdSm90INS1_25CollectiveMainloopFwdSm90ILi2EN4cute5tupleIJNS5_1CILi1EEES8_S8_EEENS6_IJNS7_ILi128EEENS7_ILi224EEESA_EEELi128ENS_12float_e4m3_tEfNS_4arch4Sm90ELb1ELb0ELb0ELb1ELb0ELb0ELb0ELb1ELb1ELb1ELb0ELb0EEENS1_21CollectiveEpilogueFwdINS6_IJSA_SA_SB_EEES9_NS_10bfloat16_tESF_Li256ELb1ELb1ELb0ELb1EEENS1_36VarlenDynamicPersistentTileSchedulerILi128ELi224ELi256ELi128ELb0ELb1ELb1ELb1ELb1ELb1EEEEEEEEEvNT_6ParamsE)
        .other          _ZN7cutlass13device_kernelIN5flash11enable_sm90INS1_16FlashAttnFwdSm90INS1_25CollectiveMainloopFwdSm90ILi2EN4cute5tupleIJNS5_1CILi1EEES8_S8_EEENS6_IJNS7_ILi128EEENS7_ILi224EEESA_EEELi128ENS_12float_e4m3_tEfNS_4arch4Sm90ELb1ELb0ELb0ELb1ELb0ELb0ELb0ELb1ELb1ELb1ELb0ELb0EEENS1_21CollectiveEpilogueFwdINS6_IJSA_SA_SB_EEES9_NS_10bfloat16_tESF_Li256ELb1ELb1ELb0ELb1EEENS1_36VarlenDynamicPersistentTileSchedulerILi128ELi224ELi256ELi128ELb0ELb1ELb1ELb1ELb1ELb1EEEEEEEEEvNT_6ParamsE,@"STO_CUDA_ENTRY STV_DEFAULT"
_ZN7cutlass13device_kernelIN5flash11enable_sm90INS1_16FlashAttnFwdSm90INS1_25CollectiveMainloopFwdSm90ILi2EN4cute5tupleIJNS5_1CILi1EEES8_S8_EEENS6_IJNS7_ILi128EEENS7_ILi224EEESA_EEELi128ENS_12float_e4m3_tEfNS_4arch4Sm90ELb1ELb0ELb0ELb1ELb0ELb0ELb0ELb1ELb1ELb1ELb0ELb0EEENS1_21CollectiveEpilogueFwdINS6_IJSA_SA_SB_EEES9_NS_10bfloat16_tESF_Li256ELb1ELb1ELb0ELb1EEENS1_36VarlenDynamicPersistentTileSchedulerILi128ELi224ELi256ELi128ELb0ELb1ELb1ELb1ELb1ELb1EEEEEEEEEvNT_6ParamsE:
[----:B------:R-:W-:Y:S01]  /*0000*/  LDC R1, c[0x0][0x37c] ;  /* 0x0000df00ff017b82 */ /* 0x000fe20000000800 */
[----:B------:R-:W-:Y:S05]  /*0010*/  EXIT ;  /* 0x000000000000794d */ /* 0x000fea0003800000 */
.L_x_7:
        /* <DEDUP_REMOVED lines=14> */
.L_x_16:


//--------------------- .text._ZN7cutlass13device_kernelIN5flash11enable_sm90INS1_16FlashAttnFwdSm90INS1_25CollectiveMainloopFwdSm90ILi2EN4cute5tupleIJNS5_1CILi1EEES8_S8_EEENS6_IJNS7_ILi128EEENS7_ILi224EEESA_EEELi128ENS_12float_e4m3_tEfNS_4arch4Sm90ELb1ELb0ELb0ELb1ELb0ELb1ELb0ELb1ELb1ELb1ELb0ELb0EEENS1_21CollectiveEpilogueFwdINS6_IJSA_SA_SB_EEES9_NS_10bfloat16_tESF_Li256ELb1ELb1ELb0ELb1EEENS1_36VarlenDynamicPersistentTileSchedulerILi128ELi224ELi256ELi128ELb0ELb1ELb1ELb1ELb1ELb1EEEEEEEEEvNT_6ParamsE --------------------------
	.section	.text._ZN7cutlass13device_kernelIN5flash11enable_sm90INS1_16FlashAttnFwdSm90INS1_25CollectiveMainloopFwdSm90ILi2EN4cute5tupleIJNS5_1CILi1EEES8_S8_EEENS6_IJNS7_ILi128EEENS7_ILi224EEESA_EEELi128ENS_12float_e4m3_tEfNS_4arch4Sm90ELb1ELb0ELb0ELb1ELb0ELb1ELb0ELb1ELb1ELb1ELb0ELb0EEENS1_21CollectiveEpilogueFwdINS6_IJSA_SA_SB_EEES9_NS_10bfloat16_tESF_Li256ELb1ELb1ELb0ELb1EEENS1_36VarlenDynamicPersistentTileSchedulerILi128ELi224ELi256ELi128ELb0ELb1ELb1ELb1ELb1ELb1EEEEEEEEEvNT_6ParamsE,"ax",@progbits
	.align	128
.text._ZN7cutlass13device_kernelIN5flash11enable_sm90INS1_16FlashAttnFwdSm90INS1_25CollectiveMainloopFwdSm90ILi2EN4cute5tupleIJNS5_1CILi1EEES8_S8_EEENS6_IJNS7_ILi128EEENS7_ILi224EEESA_EEELi128ENS_12float_e4m3_tEfNS_4arch4Sm90ELb1ELb0ELb0ELb1ELb0ELb1ELb0ELb1ELb1ELb1ELb0ELb0EEENS1_21CollectiveEpilogueFwdINS6_IJSA_SA_SB_EEES9_NS_10bfloat16_tESF_Li256ELb1ELb1ELb0ELb1EEENS1_36VarlenDynamicPersistentTileSchedulerILi128ELi224ELi256ELi128ELb0ELb1ELb1ELb1ELb1ELb1EEEEEEEEEvNT_6ParamsE:
        .type           _ZN7cutlass13device_kernelIN5flash11enable_sm90INS1_16FlashAttnFwdSm90INS1_25CollectiveMainloopFwdSm90ILi2EN4cute5tupleIJNS5_1CILi1EEES8_S8_EEENS6_IJNS7_ILi128EEENS7_ILi224EEESA_EEELi128ENS_12float_e4m3_tEfNS_4arch4Sm90ELb1ELb0ELb0ELb1ELb0ELb1ELb0ELb1ELb1ELb1ELb0ELb0EEENS1_21CollectiveEpilogueFwdINS6_IJSA_SA_SB_EEES9_NS_10bfloat16_tESF_Li256ELb1ELb1ELb0ELb1EEENS1_36VarlenDynamicPersistentTileSchedulerILi128ELi224ELi256ELi128ELb0ELb1ELb1ELb1ELb1ELb1EEEEEEEEEvNT_6ParamsE,@function
        .size           _ZN7cutlass13device_kernelIN5flash11enable_sm90INS1_16FlashAttnFwdSm90INS1_25CollectiveMainloopFwdSm90ILi2EN4cute5tupleIJNS5_1CILi1EEES8_S8_EEENS6_IJNS7_ILi128EEENS7_ILi224EEESA_EEELi128ENS_12float_e4m3_tEfNS_4arch4Sm90ELb1ELb0ELb0ELb1ELb0ELb1ELb0ELb1ELb1ELb1ELb0ELb0EEENS1_21CollectiveEpilogueFwdINS6_IJSA_SA_SB_EEES9_NS_10bfloat16_tESF_Li256ELb1ELb1ELb0ELb1EEENS1_36VarlenDynamicPersistentTileSchedulerILi128ELi224ELi256ELi128ELb0ELb1ELb1ELb1ELb1ELb1EEEEEEEEEvNT_6ParamsE,(.L_x_17 - _ZN7cutlass13device_kernelIN5flash11enable_sm90INS1_16FlashAttnFwdSm90INS1_25CollectiveMainloopFwdSm90ILi2EN4cute5tupleIJNS5_1CILi1EEES8_S8_EEENS6_IJNS7_ILi128EEENS7_ILi224EEESA_EEELi128ENS_12float_e4m3_tEfNS_4arch4Sm90ELb1ELb0ELb0ELb1ELb0ELb1ELb0ELb1ELb1ELb1ELb0ELb0EEENS1_21CollectiveEpilogueFwdINS6_IJSA_SA_SB_EEES9_NS_10bfloat16_tESF_Li256ELb1ELb1ELb0ELb1EEENS1_36VarlenDynamicPersistentTileSchedulerILi128ELi224ELi256ELi128ELb0ELb1ELb1ELb1ELb1ELb1EEEEEEEEEvNT_6ParamsE)
        .other          _ZN7cutlass13device_kernelIN5flash11enable_sm90INS1_16FlashAttnFwdSm90INS1_25CollectiveMainloopFwdSm90ILi2EN4cute5tupleIJNS5_1CILi1EEES8_S8_EEENS6_IJNS7_ILi128EEENS7_ILi224EEESA_EEELi128ENS_12float_e4m3_tEfNS_4arch4Sm90ELb1ELb0ELb0ELb1ELb0ELb1ELb0ELb1ELb1ELb1ELb0ELb0EEENS1_21CollectiveEpilogueFwdINS6_IJSA_SA_SB_EEES9_NS_10bfloat16_tESF_Li256ELb1ELb1ELb0ELb1EEENS1_36VarlenDynamicPersistentTileSchedulerILi128ELi224ELi256ELi128ELb0ELb1ELb1ELb1ELb1ELb1EEEEEEEEEvNT_6ParamsE,@"STO_CUDA_ENTRY STV_DEFAULT"
_ZN7cutlass13device_kernelIN5flash11enable_sm90INS1_16FlashAttnFwdSm90INS1_25CollectiveMainloopFwdSm90ILi2EN4cute5tupleIJNS5_1CILi1EEES8_S8_EEENS6_IJNS7_ILi128EEENS7_ILi224EEESA_EEELi128ENS_12float_e4m3_tEfNS_4arch4Sm90ELb1ELb0ELb0ELb1ELb0ELb1ELb0ELb1ELb1ELb1ELb0ELb0EEENS1_21CollectiveEpilogueFwdINS6_IJSA_SA_SB_EEES9_NS_10bfloat16_tESF_Li256ELb1ELb1ELb0ELb1EEENS1_36VarlenDynamicPersistentTileSchedulerILi128ELi224ELi256ELi128ELb0ELb1ELb1ELb1ELb1ELb1EEEEEEEEEvNT_6ParamsE:
[----:B------:R-:W-:Y:S01]  /*0000*/  LDC R1, c[0x0][0x37c] ;  /* 0x0000df00ff017b82 */ /* 0x000fe20000000800 */
[----:B------:R-:W-:Y:S05]  /*0010*/  EXIT ;  /* 0x000000000000794d */ /* 0x000fea0003800000 */
.L_x_8:
        /* <DEDUP_REMOVED lines=14> */
.L_x_17:


//--------------------- .nv.shared.reserved.0     --------------------------
	.section	.nv.shared.reserved.0,"aw",@nobits
	.weak		__nv_reservedSMEM_offset_0_alias
	.size		__nv_reservedSMEM_offset_0_alias, 0, 64
	.other		__nv_reservedSMEM_offset_0_alias,@"STO_CUDA_RESERVED_SHARED STV_DEFAULT"
__nv_reservedSMEM_offset_0_alias:
	.zero		0
	.zero		64


//--------------------- .nv.global                --------------------------
	.section	.nv.global,"aw",@nobits
.nv.global:
	.type		_ZN74_INTERNAL_0c112913_38_flash_fwd_hdim128_e4m3_packgqa_sm90_cu_ceb34e2a_29404cute1_E,@object
	.size		_ZN74_INTERNAL_0c112913_38_flash_fwd_hdim128_e4m3_packgqa_sm90_cu_ceb34e2a_29404cute1_E,(_ZN74_INTERNAL_0c112913_38_flash_fwd_hdim128_e4m3_packgqa_sm90_cu_ceb34e2a_29404cuda3std3__45__cpo6cbeginE - _ZN74_INTERNAL_0c112913_38_flash_fwd_hdim128_e4m3_packgqa_sm90_cu_ceb34e2a_29404cute1_E)
_ZN74_INTERNAL_0c112913_38_flash_fwd_hdim128_e4m3_packgqa_sm90_cu_ceb34e2a_29404cute1_E:
	.zero		1
	.type		_ZN74_INTERNAL_0c112913_38_flash_fwd_hdim128_e4m3_packgqa_sm90_cu_ceb34e2a_29404cuda3std3__45__cpo6cbeginE,@object
	.size		_ZN74_INTERNAL_0c112913_38_flash_fwd_hdim128_e4m3_packgqa_sm90_cu_ceb34e2a_29404cuda3std3__45__cpo6cbeginE,(_ZN74_INTERNAL_0c112913_38_flash_fwd_hdim128_e4m3_packgqa_sm90_cu_ceb34e2a_29404cuda3std3__48in_placeE - _ZN74_INTERNAL_0c112913_38_flash_fwd_hdim128_e4m3_packgqa_sm90_cu_ceb34e2a_29404cuda3std3__45__cpo6cbeginE)
_ZN74_INTERNAL_0c112913_38_flash_fwd_hdim128_e4m3_packgqa_sm90_cu_ceb34e2a_29404cuda3std3__45__cpo6cbeginE:
	.zero		1
	.type		_ZN74_INTERNAL_0c112913_38_flash_fwd_hdim128_e4m3_packgqa_sm90_cu_ceb34e2a_29404cuda3std3__48in_placeE,@object
	.size		_ZN74_INTERNAL_0c112913_38_flash_fwd_hdim128_e4m3_packgqa_sm90_cu_ceb34e2a_29404cuda3std3__48in_placeE,(_ZN74_INTERNAL_0c112913_38_flash_fwd_hdim128_e4m3_packgqa_sm90_cu_ceb34e2a_29404cuda3std6ranges3__45__cpo9iter_moveE - _ZN74_INTERNAL_0c112913_38_flash_fwd_hdim128_e4m3_packgqa_sm90_cu_ceb34e2a_29404cuda3std3__48in_placeE)
_ZN74_INTERNAL_0c112913_38_flash_fwd_hdim128_e4m3_packgqa_sm90_cu_ceb34e2a_29404cuda3std3__48in_placeE:
	.zero		1
	.type		_ZN74_INTERNAL_0c112913_38_flash_fwd_hdim128_e4m3_packgqa_sm90_cu_ceb34e2a_29404cuda3std6ranges3__45__cpo9iter_moveE,@object
	.size		_ZN74_INTERNAL_0c112913_38_flash_fwd_hdim128_e4m3_packgqa_sm90_cu_ceb34e2a_29404cuda3std6ranges3__45__cpo9iter_moveE,(_ZN74_INTERNAL_0c112913_38_flash_fwd_hdim128_e4m3_packgqa_sm90_cu_ceb34e2a_29404cuda3std3__45__cpo5beginE - _ZN74_INTERNAL_0c112913_38_flash_fwd_hdim128_e4m3_packgqa_sm90_cu_ceb34e2a_29404cuda3std6ranges3__45__cpo9iter_moveE)
_ZN74_INTERNAL_0c112913_38_flash_fwd_hdim128_e4m3_packgqa_sm90_cu_ceb34e2a_29404cuda3std6ranges3__45__cpo9iter_moveE:
	.zero		1
	.type		_ZN74_INTERNAL_0c112913_38_flash_fwd_hdim128_e4m3_packgqa_sm90_cu_ceb34e2a_29404cuda3std3__45__cpo5beginE,@object
	.size		_ZN74_INTERNAL_0c112913_38_flash_fwd_hdim128_e4m3_packgqa_sm90_cu_ceb34e2a_29404cuda3std3__45__cpo5beginE,(_ZN74_INTERNAL_0c112913_38_flash_fwd_hdim128_e4m3_packgqa_sm90_cu_ceb34e2a_29404cuda3std3__476_GLOBAL__N__0c112913_38_flash_fwd_hdim128_e4m3_packgqa_sm90_cu_ceb34e2a_29406ignoreE - _ZN74_INTERNAL_0c112913_38_flash_fwd_hdim128_e4m3_packgqa_sm90_cu_ceb34e2a_29404cuda3std3__45__cpo5beginE)
_ZN74_INTERNAL_0c112913_38_flash_fwd_hdim128_e4m3_packgqa_sm90_cu_ceb34e2a_29404cuda3std3__45__cpo5beginE:
	.zero		1
	.type		_ZN74_INTERNAL_0c112913_38_flash_fwd_hdim128_e4m3_packgqa_sm90_cu_ceb34e2a_29404cuda3std3__476_GLOBAL__N__0c112913_38_flash_fwd_hdim128_e4m3_packgqa_sm90_cu_ceb34e2a_29406ignoreE,@object
	.size		_ZN74_INTERNAL_0c112913_38_flash_fwd_hdim128_e4m3_packgqa_sm90_cu_ceb34e2a_29404cuda3std3__476_GLOBAL__N__0c112913_38_flash_fwd_hdim128_e4m3_packgqa_sm90_cu_ceb34e2a_29406ignoreE,(_ZN74_INTERNAL_0c112913_38_flash_fwd_hdim128_e4m3_packgqa_sm90_cu_ceb34e2a_29404cute7productE - _ZN74_INTERNAL_0c112913_38_flash_fwd_hdim128_e4m3_packgqa_sm90_cu_ceb34e2a_29404cuda3std3__476_GLOBAL__N__0c112913_38_flash_fwd_hdim128_e4m3_packgqa_sm90_cu_ceb34e2a_29406ignoreE)
_ZN74_INTERNAL_0c112913_38_flash_fwd_hdim128_e4m3_packgqa_sm90_cu_ceb34e2a_29404cuda3std3__476_GLOBAL__N__0c112913_38_flash_fwd_hdim128_e4m3_packgqa_sm90_cu_ceb34e2a_29406ignoreE:
	.zero		1
	.type		_ZN74_INTERNAL_0c112913_38_flash_fwd_hdim128_e4m3_packgqa_sm90_cu_ceb34e2a_29404cute7productE,@object
	.size		_ZN74_INTERNAL_0c112913_38_flash_fwd_hdim128_e4m3_packgqa_sm90_cu_ceb34e2a_29404cute7productE,(_ZN74_INTERNAL_0c112913_38_flash_fwd_hdim128_e4m3_packgqa_sm90_cu_ceb34e2a_29404cuda3std3__45__cpo3endE - _ZN74_INTERNAL_0c112913_38_flash_fwd_hdim128_e4m3_packgqa_sm90_cu_ceb34e2a_29404cute7productE)
_ZN74_INTERNAL_0c112913_38_flash_fwd_hdim128_e4m3_packgqa_sm90_cu_ceb34e2a_29404cute7productE:
	.zero		1
	.type		_ZN74_INTERNAL_0c112913_38_flash_fwd_hdim128_e4m3_packgqa_sm90_cu_ceb34e2a_29404cuda3std3__45__cpo3endE,@object
	.size		_ZN74_INTERNAL_0c112913_38_flash_fwd_hdim128_e4m3_packgqa_sm90_cu_ceb34e2a_29404cuda3std3__45__cpo3endE,(_ZN74_INTERNAL_0c112913_38_flash_fwd_hdim128_e4m3_packgqa_sm90_cu_ceb34e2a_29404cuda3std3__419piecewise_constructE - _ZN74_INTERNAL_0c112913_38_flash_fwd_hdim128_e4m3_packgqa_sm90_cu_ceb34e2a_29404cuda3std3__45__cpo3endE)
_ZN74_INTERNAL_0c112913_38_flash_fwd_hdim128_e4m3_packgqa_sm90_cu_ceb34e2a_29404cuda3std3__45__cpo3endE:
	.zero		1
	.type		_ZN74_INTERNAL_0c112913_38_flash_fwd_hdim128_e4m3_packgqa_sm90_cu_ceb34e2a_29404cuda3std3__419piecewise_constructE,@object
	.size		_ZN74_INTERNAL_0c112913_38_flash_fwd_hdim128_e4m3_packgqa_sm90_cu_ceb34e2a_29404cuda3std3__419piecewise_constructE,(_ZN74_INTERNAL_0c112913_38_flash_fwd_hdim128_e4m3_packgqa_sm90_cu_ceb34e2a_29404cuda3std3__45__cpo4cendE - _ZN74_INTERNAL_0c112913_38_flash_fwd_hdim128_e4m3_packgqa_sm90_cu_ceb34e2a_29404cuda3std3__419piecewise_constructE)
_ZN74_INTERNAL_0c112913_38_flash_fwd_hdim128_e4m3_packgqa_sm90_cu_ceb34e2a_29404cuda3std3__419piecewise_constructE:
	.zero		1
	.type		_ZN74_INTERNAL_0c112913_38_flash_fwd_hdim128_e4m3_packgqa_sm90_cu_ceb34e2a_29404cuda3std3__45__cpo4cendE,@object
	.size		_ZN74_INTERNAL_0c112913_38_flash_fwd_hdim128_e4m3_packgqa_sm90_cu_ceb34e2a_29404cuda3std3__45__cpo4cendE,(_ZN74_INTERNAL_0c112913_38_flash_fwd_hdim128_e4m3_packgqa_sm90_cu_ceb34e2a_29404cuda3std6ranges3__45__cpo4swapE - _ZN74_INTERNAL_0c112913_38_flash_fwd_hdim128_e4m3_packgqa_sm90_cu_ceb34e2a_29404cuda3std3__45__cpo4cendE)
_ZN74_INTERNAL_0c112913_38_flash_fwd_hdim128_e4m3_packgqa_sm90_cu_ceb34e2a_29404cuda3std3__45__cpo4cendE:
	.zero		1
	.type		_ZN74_INTERNAL_0c112913_38_flash_fwd_hdim128_e4m3_packgqa_sm90_cu_ceb34e2a_29404cuda3std6ranges3__45__cpo4swapE,@object
	.size		_ZN74_INTERNAL_0c112913_38_flash_fwd_hdim128_e4m3_packgqa_sm90_cu_ceb34e2a_29404cuda3std6ranges3__45__cpo4swapE,(.L_7 - _ZN74_INTERNAL_0c112913_38_flash_fwd_hdim128_e4m3_packgqa_sm90_cu_ceb34e2a_29404cuda3std6ranges3__45__cpo4swapE)
_ZN74_INTERNAL_0c112913_38_flash_fwd_hdim128_e4m3_packgqa_sm90_cu_ceb34e2a_29404cuda3std6ranges3__45__cpo4swapE:
	.zero		1
.L_7:


//--------------------- .nv.constant0._ZN7cutlass13device_kernelIN5flash11enable_sm90INS1_16FlashAttnFwdSm90INS1_25CollectiveMainloopFwdSm90ILi2EN4cute5tupleIJNS5_1CILi1EEES8_S8_EEENS6_IJNS7_ILi128EEENS7_ILi224EEESA_EEELi128ENS_12float_e4m3_tEfNS_4arch4Sm90ELb0ELb0ELb0ELb0ELb0ELb0ELb0ELb1ELb1ELb1ELb0ELb0EEENS1_21CollectiveEpilogueFwdINS6_IJSA_SA_SB_EEES9_NS_10bfloat16_tESF_Li256ELb0ELb1ELb0ELb1EEENS1_29StaticPersistentTileSchedulerILb0EEEEEEEEEvNT_6ParamsE --------------------------
	.section	.nv.constant0._ZN7cutlass13device_kernelIN5flash11enable_sm90INS1_16FlashAttnFwdSm90INS1_25CollectiveMainloopFwdSm90ILi2EN4cute5tupleIJNS5_1CILi1EEES8_S8_EEENS6_IJNS7_ILi128EEENS7_ILi224EEESA_EEELi128ENS_12float_e4m3_tEfNS_4arch4Sm90ELb0ELb0ELb0ELb0ELb0ELb0ELb0ELb1ELb1ELb1ELb0ELb0EEENS1_21CollectiveEpilogueFwdINS6_IJSA_SA_SB_EEES9_NS_10bfloat16_tESF_Li256ELb0ELb1ELb0ELb1EEENS1_29StaticPersistentTileSchedulerILb0EEEEEEEEEvNT_6ParamsE,"a",@progbits
	.sectionflags	@""
	.align	4
.nv.constant0._ZN7cutlass13device_kernelIN5flash11enable_sm90INS1_16FlashAttnFwdSm90INS1_25CollectiveMainloopFwdSm90ILi2EN4cute5tupleIJNS5_1CILi1EEES8_S8_EEENS6_IJNS7_ILi128EEENS7_ILi224EEESA_EEELi128ENS_12float_e4m3_tEfNS_4arch4Sm90ELb0ELb0ELb0ELb0ELb0ELb0ELb0ELb1ELb1ELb1ELb0ELb0EEENS1_21CollectiveEpilogueFwdINS6_IJSA_SA_SB_EEES9_NS_10bfloat16_tESF_Li256ELb0ELb1ELb0ELb1EEENS1_29StaticPersistentTileSchedulerILb0EEEEEEEEEvNT_6ParamsE:
	.zero		3456


//--------------------- .nv.constant0._ZN7cutlass13device_kernelIN5flash11enable_sm90INS1_16FlashAttnFwdSm90INS1_25CollectiveMainloopFwdSm90ILi2EN4cute5tupleIJNS5_1CILi1EEES8_S8_EEENS6_IJNS7_ILi128EEENS7_ILi224EEESA_EEELi128ENS_12float_e4m3_tEfNS_4arch4Sm90ELb0ELb0ELb0ELb1ELb0ELb0ELb0ELb1ELb1ELb1ELb0ELb0EEENS1_21CollectiveEpilogueFwdINS6_IJSA_SA_SB_EEES9_NS_10bfloat16_tESF_Li256ELb1ELb1ELb0ELb1EEENS1_36VarlenDynamicPersistentTileSchedulerILi128ELi224ELi256ELi128ELb0ELb1ELb1ELb0ELb1ELb1EEEEEEEEEvNT_6ParamsE --------------------------
	.section	.nv.constant0._ZN7cutlass13device_kernelIN5flash11enable_sm90INS1_16FlashAttnFwdSm90INS1_25CollectiveMainloopFwdSm90ILi2EN4cute5tupleIJNS5_1CILi1EEES8_S8_EEENS6_IJNS7_ILi128EEENS7_ILi224EEESA_EEELi128ENS_12float_e4m3_tEfNS_4arch4Sm90ELb0ELb0ELb0ELb1ELb0ELb0ELb0ELb1ELb1ELb1ELb0ELb0EEENS1_21CollectiveEpilogueFwdINS6_IJSA_SA_SB_EEES9_NS_10bfloat16_tESF_Li256ELb1ELb1ELb0ELb1EEENS1_36VarlenDynamicPersistentTileSchedulerILi128ELi224ELi256ELi128ELb0ELb1ELb1ELb0ELb1ELb1EEEEEEEEEvNT_6ParamsE,"a",@progbits
	.sectionflags	@""
	.align	4
.nv.constant0._ZN7cutlass13device_kernelIN5flash11enable_sm90INS1_16FlashAttnFwdSm90INS1_25CollectiveMainloopFwdSm90ILi2EN4cute5tupleIJNS5_1CILi1EEES8_S8_EEENS6_IJNS7_ILi128EEENS7_ILi224EEESA_EEELi128ENS_12float_e4m3_tEfNS_4arch4Sm90ELb0ELb0ELb0ELb1ELb0ELb0ELb0ELb1ELb1ELb1ELb0ELb0EEENS1_21CollectiveEpilogueFwdINS6_IJSA_SA_SB_EEES9_NS_10bfloat16_tESF_Li256ELb1ELb1ELb0ELb1EEENS1_36VarlenDynamicPersistentTileSchedulerILi128ELi224ELi256ELi128ELb0ELb1ELb1ELb0ELb1ELb1EEEEEEEEEvNT_6ParamsE:
	.zero		3584


//--------------------- .nv.constant0._ZN7cutlass13device_kernelIN5flash11enable_sm90INS1_16FlashAttnFwdSm90INS1_25CollectiveMainloopFwdSm90ILi2EN4cute5tupleIJNS5_1CILi1EEES8_S8_EEENS6_IJNS7_ILi128EEENS7_ILi224EEESA_EEELi128ENS_12float_e4m3_tEfNS_4arch4Sm90ELb0ELb0ELb0ELb1ELb0ELb1ELb0ELb1ELb1ELb1ELb0ELb0EEENS1_21CollectiveEpilogueFwdINS6_IJSA_SA_SB_EEES9_NS_10bfloat16_tESF_Li256ELb1ELb1ELb0ELb1EEENS1_36VarlenDynamicPersistentTileSchedulerILi128ELi224ELi256ELi128ELb0ELb1ELb1ELb0ELb1ELb1EEEEEEEEEvNT_6ParamsE --------------------------
	.section	.nv.constant0._ZN7cutlass13device_kernelIN5flash11enable_sm90INS1_16FlashAttnFwdSm90INS1_25CollectiveMainloopFwdSm90ILi2EN4cute5tupleIJNS5_1CILi1EEES8_S8_EEENS6_IJNS7_ILi128EEENS7_ILi224EEESA_EEELi128ENS_12float_e4m3_tEfNS_4arch4Sm90ELb0ELb0ELb0ELb1ELb0ELb1ELb0ELb1ELb1ELb1ELb0ELb0EEENS1_21CollectiveEpilogueFwdINS6_IJSA_SA_SB_EEES9_NS_10bfloat16_tESF_Li256ELb1ELb1ELb0ELb1EEENS1_36VarlenDynamicPersistentTileSchedulerILi128ELi224ELi256ELi128ELb0ELb1ELb1ELb0ELb1ELb1EEEEEEEEEvNT_6ParamsE,"a",@progbits
	.sectionflags	@""
	.align	4
.nv.constant0._ZN7cutlass13device_kernelIN5flash11enable_sm90INS1_16FlashAttnFwdSm90INS1_25CollectiveMainloopFwdSm90ILi2EN4cute5tupleIJNS5_1CILi1EEES8_S8_EEENS6_IJNS7_ILi128EEENS7_ILi224EEESA_EEELi128ENS_12float_e4m3_tEfNS_4arch4Sm90ELb0ELb0ELb0ELb1ELb0ELb1ELb0ELb1ELb1ELb1ELb0ELb0EEENS1_21CollectiveEpilogueFwdINS6_IJSA_SA_SB_EEES9_NS_10bfloat16_tESF_Li256ELb1ELb1ELb0ELb1EEENS1_36VarlenDynamicPersistentTileSchedulerILi128ELi224ELi256ELi128ELb0ELb1ELb1ELb0ELb1ELb1EEEEEEEEEvNT_6ParamsE:
	.zero		3584


//--------------------- .nv.constant0._ZN7cutlass13device_kernelIN5flash11enable_sm90INS1_16FlashAttnFwdSm90INS1_25CollectiveMainloopFwdSm90ILi2EN4cute5tupleIJNS5_1CILi1EEES8_S8_EEENS6_IJNS7_ILi128EEENS7_ILi224EEESA_EEELi128ENS_12float_e4m3_tEfNS_4arch4Sm90ELb0ELb1ELb0ELb0ELb0ELb0ELb0ELb1ELb1ELb1ELb0ELb0EEENS1_21CollectiveEpilogueFwdINS6_IJSA_SA_SB_EEES9_NS_10bfloat16_tESF_Li256ELb0ELb1ELb0ELb1EEENS1_30DynamicPersistentTileSchedulerILi256ELi128ELb0ELb1ELb1EEEEEEEEEvNT_6ParamsE --------------------------
	.section	.nv.constant0._ZN7cutlass13device_kernelIN5flash11enable_sm90INS1_16FlashAttnFwdSm90INS1_25CollectiveMainloopFwdSm90ILi2EN4cute5tupleIJNS5_1CILi1EEES8_S8_EEENS6_IJNS7_ILi128EEENS7_ILi224EEESA_EEELi128ENS_12float_e4m3_tEfNS_4arch4Sm90ELb0ELb1ELb0ELb0ELb0ELb0ELb0ELb1ELb1ELb1ELb0ELb0EEENS1_21CollectiveEpilogueFwdINS6_IJSA_SA_SB_EEES9_NS_10bfloat16_tESF_Li256ELb0ELb1ELb0ELb1EEENS1_30DynamicPersistentTileSchedulerILi256ELi128ELb0ELb1ELb1EEEEEEEEEvNT_6ParamsE,"a",@progbits
	.sectionflags	@""
	.align	4
.nv.constant0._ZN7cutlass13device_kernelIN5flash11enable_sm90INS1_16FlashAttnFwdSm90INS1_25CollectiveMainloopFwdSm90ILi2EN4cute5tupleIJNS5_1CILi1EEES8_S8_EEENS6_IJNS7_ILi128EEENS7_ILi224EEESA_EEELi128ENS_12float_e4m3_tEfNS_4arch4Sm90ELb0ELb1ELb0ELb0ELb0ELb0ELb0ELb1ELb1ELb1ELb0ELb0EEENS1_21CollectiveEpilogueFwdINS6_IJSA_SA_SB_EEES9_NS_10bfloat16_tESF_Li256ELb0ELb1ELb0ELb1EEENS1_30DynamicPersistentTileSchedulerILi256ELi128ELb0ELb1ELb1EEEEEEEEEvNT_6ParamsE:
	.zero		3584


//--------------------- .nv.constant0._ZN7cutlass13device_kernelIN5flash11enable_sm90INS1_16FlashAttnFwdSm90INS1_25CollectiveMainloopFwdSm90ILi2EN4cute5tupleIJNS5_1CILi1EEES8_S8_EEENS6_IJNS7_ILi128EEENS7_ILi224EEESA_EEELi128ENS_12float_e4m3_tEfNS_4arch4Sm90ELb0ELb1ELb0ELb1ELb0ELb0ELb0ELb1ELb1ELb1ELb0ELb0EEENS1_21CollectiveEpilogueFwdINS6_IJSA_SA_SB_EEES9_NS_10bfloat16_tESF_Li256ELb1ELb1ELb0ELb1EEENS1_36VarlenDynamicPersistentTileSchedulerILi128ELi224ELi256ELi128ELb0ELb1ELb1ELb1ELb0ELb1EEEEEEEEEvNT_6ParamsE --------------------------
	.section	.nv.constant0._ZN7cutlass13device_kernelIN5flash11enable_sm90INS1_16FlashAttnFwdSm90INS1_25CollectiveMainloopFwdSm90ILi2EN4cute5tupleIJNS5_1CILi1EEES8_S8_EEENS6_IJNS7_ILi128EEENS7_ILi224EEESA_EEELi128ENS_12float_e4m3_tEfNS_4arch4Sm90ELb0ELb1ELb0ELb1ELb0ELb0ELb0ELb1ELb1ELb1ELb0ELb0EEENS1_21CollectiveEpilogueFwdINS6_IJSA_SA_SB_EEES9_NS_10bfloat16_tESF_Li256ELb1ELb1ELb0ELb1EEENS1_36VarlenDynamicPersistentTileSchedulerILi128ELi224ELi256ELi128ELb0ELb1ELb1ELb1ELb0ELb1EEEEEEEEEvNT_6ParamsE,"a",@progbits
	.sectionflags	@""
	.align	4
.nv.constant0._ZN7cutlass13device_kernelIN5flash11enable_sm90INS1_16FlashAttnFwdSm90INS1_25CollectiveMainloopFwdSm90ILi2EN4cute5tupleIJNS5_1CILi1EEES8_S8_EEENS6_IJNS7_ILi128EEENS7_ILi224EEESA_EEELi128ENS_12float_e4m3_tEfNS_4arch4Sm90ELb0ELb1ELb0ELb1ELb0ELb0ELb0ELb1ELb1ELb1ELb0ELb0EEENS1_21CollectiveEpilogueFwdINS6_IJSA_SA_SB_EEES9_NS_10bfloat16_tESF_Li256ELb1ELb1ELb0ELb1EEENS1_36VarlenDynamicPersistentTileSchedulerILi128ELi224ELi256ELi128ELb0ELb1ELb1ELb1ELb0ELb1EEEEEEEEEvNT_6ParamsE:
	.zero		3584


//--------------------- .nv.constant0._ZN7cutlass13device_kernelIN5flash11enable_sm90INS1_16FlashAttnFwdSm90INS1_25CollectiveMainloopFwdSm90ILi2EN4cute5tupleIJNS5_1CILi1EEES8_S8_EEENS6_IJNS7_ILi128EEENS7_ILi224EEESA_EEELi128ENS_12float_e4m3_tEfNS_4arch4Sm90ELb0ELb1ELb0ELb1ELb0ELb1ELb0ELb1ELb1ELb1ELb0ELb0EEENS1_21CollectiveEpilogueFwdINS6_IJSA_SA_SB_EEES9_NS_10bfloat16_tESF_Li256ELb1ELb1ELb0ELb1EEENS1_36VarlenDynamicPersistentTileSchedulerILi128ELi224ELi256ELi128ELb0ELb1ELb1ELb1ELb0ELb1EEEEEEEEEvNT_6ParamsE --------------------------
	.section	.nv.constant0._ZN7cutlass13device_kernelIN5flash11enable_sm90INS1_16FlashAttnFwdSm90INS1_25CollectiveMainloopFwdSm90ILi2EN4cute5tupleIJNS5_1CILi1EEES8_S8_EEENS6_IJNS7_ILi128EEENS7_ILi224EEESA_EEELi128ENS_12float_e4m3_tEfNS_4arch4Sm90ELb0ELb1ELb0ELb1ELb0ELb1ELb0ELb1ELb1ELb1ELb0ELb0EEENS1_21CollectiveEpilogueFwdINS6_IJSA_SA_SB_EEES9_NS_10bfloat16_tESF_Li256ELb1ELb1ELb0ELb1EEENS1_36VarlenDynamicPersistentTileSchedulerILi128ELi224ELi256ELi128ELb0ELb1ELb1ELb1ELb0ELb1EEEEEEEEEvNT_6ParamsE,"a",@progbits
	.sectionflags	@""
	.align	4
.nv.constant0._ZN7cutlass13device_kernelIN5flash11enable_sm90INS1_16FlashAttnFwdSm90INS1_25CollectiveMainloopFwdSm90ILi2EN4cute5tupleIJNS5_1CILi1EEES8_S8_EEENS6_IJNS7_ILi128EEENS7_ILi224EEESA_EEELi128ENS_12float_e4m3_tEfNS_4arch4Sm90ELb0ELb1ELb0ELb1ELb0ELb1ELb0ELb1ELb1ELb1ELb0ELb0EEENS1_21CollectiveEpilogueFwdINS6_IJSA_SA_SB_EEES9_NS_10bfloat16_tESF_Li256ELb1ELb1ELb0ELb1EEENS1_36VarlenDynamicPersistentTileSchedulerILi128ELi224ELi256ELi128ELb0ELb1ELb1ELb1ELb0ELb1EEEEEEEEEvNT_6ParamsE:
	.zero		3584


//--------------------- .nv.constant0._ZN7cutlass13device_kernelIN5flash11enable_sm90INS1_16FlashAttnFwdSm90INS1_25CollectiveMainloopFwdSm90ILi2EN4cute5tupleIJNS5_1CILi1EEES8_S8_EEENS6_IJNS7_ILi128EEENS7_ILi224EEESA_EEELi128ENS_12float_e4m3_tEfNS_4arch4Sm90ELb1ELb0ELb0ELb0ELb0ELb0ELb0ELb1ELb1ELb1ELb0ELb0EEENS1_21CollectiveEpilogueFwdINS6_IJSA_SA_SB_EEES9_NS_10bfloat16_tESF_Li256ELb0ELb1ELb0ELb1EEENS1_30DynamicPersistentTileSchedulerILi256ELi128ELb0ELb1ELb1EEEEEEEEEvNT_6ParamsE --------------------------
	.section	.nv.constant0._ZN7cutlass13device_kernelIN5flash11enable_sm90INS1_16FlashAttnFwdSm90INS1_25CollectiveMainloopFwdSm90ILi2EN4cute5tupleIJNS5_1CILi1EEES8_S8_EEENS6_IJNS7_ILi128EEENS7_ILi224EEESA_EEELi128ENS_12float_e4m3_tEfNS_4arch4Sm90ELb1ELb0ELb0ELb0ELb0ELb0ELb0ELb1ELb1ELb1ELb0ELb0EEENS1_21CollectiveEpilogueFwdINS6_IJSA_SA_SB_EEES9_NS_10bfloat16_tESF_Li256ELb0ELb1ELb0ELb1EEENS1_30DynamicPersistentTileSchedulerILi256ELi128ELb0ELb1ELb1EEEEEEEEEvNT_6ParamsE,"a",@progbits
	.sectionflags	@""
	.align	4
.nv.constant0._ZN7cutlass13device_kernelIN5flash11enable_sm90INS1_16FlashAttnFwdSm90INS1_25CollectiveMainloopFwdSm90ILi2EN4cute5tupleIJNS5_1CILi1EEES8_S8_EEENS6_IJNS7_ILi128EEENS7_ILi224EEESA_EEELi128ENS_12float_e4m3_tEfNS_4arch4Sm90ELb1ELb0ELb0ELb0ELb0ELb0ELb0ELb1ELb1ELb1ELb0ELb0EEENS1_21CollectiveEpilogueFwdINS6_IJSA_SA_SB_EEES9_NS_10bfloat16_tESF_Li256ELb0ELb1ELb0ELb1EEENS1_30DynamicPersistentTileSchedulerILi256ELi128ELb0ELb1ELb1EEEEEEEEEvNT_6ParamsE:
	.zero		3584


//--------------------- .nv.constant0._ZN7cutlass13device_kernelIN5flash11enable_sm90INS1_16FlashAttnFwdSm90INS1_25CollectiveMainloopFwdSm90ILi2EN4cute5tupleIJNS5_1CILi1EEES8_S8_EEENS6_IJNS7_ILi128EEENS7_ILi224EEESA_EEELi128ENS_12float_e4m3_tEfNS_4arch4Sm90ELb1ELb0ELb0ELb1ELb0ELb0ELb0ELb1ELb1ELb1ELb0ELb0EEENS1_21CollectiveEpilogueFwdINS6_IJSA_SA_SB_EEES9_NS_10bfloat16_tESF_Li256ELb1ELb1ELb0ELb1EEENS1_36VarlenDynamicPersistentTileSchedulerILi128ELi224ELi256ELi128ELb0ELb1ELb1ELb1ELb1ELb1EEEEEEEEEvNT_6ParamsE --------------------------
	.section	.nv.constant0._ZN7cutlass13device_kernelIN5flash11enable_sm90INS1_16FlashAttnFwdSm90INS1_25CollectiveMainloopFwdSm90ILi2EN4cute5tupleIJNS5_1CILi1EEES8_S8_EEENS6_IJNS7_ILi128EEENS7_ILi224EEESA_EEELi128ENS_12float_e4m3_tEfNS_4arch4Sm90ELb1ELb0ELb0ELb1ELb0ELb0ELb0ELb1ELb1ELb1ELb0ELb0EEENS1_21CollectiveEpilogueFwdINS6_IJSA_SA_SB_EEES9_NS_10bfloat16_tESF_Li256ELb1ELb1ELb0ELb1EEENS1_36VarlenDynamicPersistentTileSchedulerILi128ELi224ELi256ELi128ELb0ELb1ELb1ELb1ELb1ELb1EEEEEEEEEvNT_6ParamsE,"a",@progbits
	.sectionflags	@""
	.align	4
.nv.constant0._ZN7cutlass13device_kernelIN5flash11enable_sm90INS1_16FlashAttnFwdSm90INS1_25CollectiveMainloopFwdSm90ILi2EN4cute5tupleIJNS5_1CILi1EEES8_S8_EEENS6_IJNS7_ILi128EEENS7_ILi224EEESA_EEELi128ENS_12float_e4m3_tEfNS_4arch4Sm90ELb1ELb0ELb0ELb1ELb0ELb0ELb0ELb1ELb1ELb1ELb0ELb0EEENS1_21CollectiveEpilogueFwdINS6_IJSA_SA_SB_EEES9_NS_10bfloat16_tESF_Li256ELb1ELb1ELb0ELb1EEENS1_36VarlenDynamicPersistentTileSchedulerILi128ELi224ELi256ELi128ELb0ELb1ELb1ELb1ELb1ELb1EEEEEEEEEvNT_6ParamsE:
	.zero		3584


//--------------------- .nv.constant0._ZN7cutlass13device_kernelIN5flash11enable_sm90INS1_16FlashAttnFwdSm90INS1_25CollectiveMainloopFwdSm90ILi2EN4cute5tupleIJNS5_1CILi1EEES8_S8_EEENS6_IJNS7_ILi128EEENS7_ILi224EEESA_EEELi128ENS_12float_e4m3_tEfNS_4arch4Sm90ELb1ELb0ELb0ELb1ELb0ELb1ELb0ELb1ELb1ELb1ELb0ELb0EEENS1_21CollectiveEpilogueFwdINS6_IJSA_SA_SB_EEES9_NS_10bfloat16_tESF_Li256ELb1ELb1ELb0ELb1EEENS1_36VarlenDynamicPersistentTileSchedulerILi128ELi224ELi256ELi128ELb0ELb1ELb1ELb1ELb1ELb1EEEEEEEEEvNT_6ParamsE --------------------------
	.section	.nv.constant0._ZN7cutlass13device_kernelIN5flash11enable_sm90INS1_16FlashAttnFwdSm90INS1_25CollectiveMainloopFwdSm90ILi2EN4cute5tupleIJNS5_1CILi1EEES8_S8_EEENS6_IJNS7_ILi128EEENS7_ILi224EEESA_EEELi128ENS_12float_e4m3_tEfNS_4arch4Sm90ELb1ELb0ELb0ELb1ELb0ELb1ELb0ELb1ELb1ELb1ELb0ELb0EEENS1_21CollectiveEpilogueFwdINS6_IJSA_SA_SB_EEES9_NS_10bfloat16_tESF_Li256ELb1ELb1ELb0ELb1EEENS1_36VarlenDynamicPersistentTileSchedulerILi128ELi224ELi256ELi128ELb0ELb1ELb1ELb1ELb1ELb1EEEEEEEEEvNT_6ParamsE,"a",@progbits
	.sectionflags	@""
	.align	4
.nv.constant0._ZN7cutlass13device_kernelIN5flash11enable_sm90INS1_16FlashAttnFwdSm90INS1_25CollectiveMainloopFwdSm90ILi2EN4cute5tupleIJNS5_1CILi1EEES8_S8_EEENS6_IJNS7_ILi128EEENS7_ILi224EEESA_EEELi128ENS_12float_e4m3_tEfNS_4arch4Sm90ELb1ELb0ELb0ELb1ELb0ELb1ELb0ELb1ELb1ELb1ELb0ELb0EEENS1_21CollectiveEpilogueFwdINS6_IJSA_SA_SB_EEES9_NS_10bfloat16_tESF_Li256ELb1ELb1ELb0ELb1EEENS1_36VarlenDynamicPersistentTileSchedulerILi128ELi224ELi256ELi128ELb0ELb1ELb1ELb1ELb1ELb1EEEEEEEEEvNT_6ParamsE:
	.zero		3584


//--------------------- SYMBOLS --------------------------

	.type		.nv.reservedSmem.offset0,@object
	.size		.nv.reservedSmem.offset0,0x4
